//
// Generated by NVIDIA NVVM Compiler
//
// Compiler Build ID: CL-36424714
// Cuda compilation tools, release 13.0, V13.0.88
// Based on NVVM 20.0.0
//

.version 9.0
.target sm_100
.address_size 64

	// .globl	_Z20calculate_force_cudaPfS_S_S_S_i

.visible .entry _Z20calculate_force_cudaPfS_S_S_S_i(
	.param .u64 .ptr .align 1 _Z20calculate_force_cudaPfS_S_S_S_i_param_0,
	.param .u64 .ptr .align 1 _Z20calculate_force_cudaPfS_S_S_S_i_param_1,
	.param .u64 .ptr .align 1 _Z20calculate_force_cudaPfS_S_S_S_i_param_2,
	.param .u64 .ptr .align 1 _Z20calculate_force_cudaPfS_S_S_S_i_param_3,
	.param .u64 .ptr .align 1 _Z20calculate_force_cudaPfS_S_S_S_i_param_4,
	.param .u32 _Z20calculate_force_cudaPfS_S_S_S_i_param_5
)
{
	.reg .pred 	%p<18>;
	.reg .b32 	%r<45>;
	.reg .b32 	%f<268>;
	.reg .b64 	%rd<73>;
	.reg .b64 	%fd<67>;

	ld.param.u64 	%rd24, [_Z20calculate_force_cudaPfS_S_S_S_i_param_0];
	ld.param.u64 	%rd25, [_Z20calculate_force_cudaPfS_S_S_S_i_param_1];
	ld.param.u64 	%rd26, [_Z20calculate_force_cudaPfS_S_S_S_i_param_2];
	ld.param.u64 	%rd23, [_Z20calculate_force_cudaPfS_S_S_S_i_param_4];
	ld.param.u32 	%r24, [_Z20calculate_force_cudaPfS_S_S_S_i_param_5];
	cvta.to.global.u64 	%rd1, %rd24;
	cvta.to.global.u64 	%rd2, %rd26;
	cvta.to.global.u64 	%rd3, %rd25;
	mov.u32 	%r25, %ctaid.x;
	mov.u32 	%r26, %ntid.x;
	mov.u32 	%r27, %tid.x;
	mad.lo.s32 	%r1, %r25, %r26, %r27;
	setp.ge.s32 	%p1, %r1, %r24;
	@%p1 bra 	$L__BB0_24;
	setp.lt.s32 	%p2, %r1, 1;
	mov.f32 	%f250, 0f00000000;
	mov.b32 	%r43, 0;
	mov.f32 	%f251, %f250;
	@%p2 bra 	$L__BB0_10;
	mul.wide.u32 	%rd27, %r1, 4;
	add.s64 	%rd28, %rd3, %rd27;
	ld.global.f32 	%f1, [%rd28];
	add.s64 	%rd29, %rd2, %rd27;
	ld.global.f32 	%f2, [%rd29];
	add.s64 	%rd30, %rd1, %rd27;
	ld.global.f32 	%f50, [%rd30];
	cvt.f64.f32 	%fd3, %f50;
	mul.f64 	%fd1, %fd3, 0d3DD25598616DD9F1;
	min.s32 	%r30, %r1, %r24;
	max.s32 	%r43, %r30, 1;
	setp.lt.s32 	%p3, %r30, 4;
	mov.f32 	%f251, 0f00000000;
	mov.b32 	%r38, 0;
	mov.f32 	%f250, %f251;
	@%p3 bra 	$L__BB0_5;
	and.b32  	%r31, %r43, 2147483644;
	neg.s32 	%r36, %r31;
	add.s64 	%rd69, %rd3, 8;
	add.s64 	%rd68, %rd2, 8;
	add.s64 	%rd67, %rd1, 8;
	mov.f32 	%f251, 0f00000000;
$L__BB0_4:
	.pragma "nounroll";
	and.b32  	%r38, %r43, 2147483644;
	ld.global.f32 	%f52, [%rd69+-8];
	sub.f32 	%f53, %f52, %f1;
	ld.global.f32 	%f54, [%rd68+-8];
	sub.f32 	%f55, %f54, %f2;
	mul.f32 	%f56, %f55, %f55;
	fma.rn.f32 	%f57, %f53, %f53, %f56;
	add.f32 	%f58, %f57, 0f3089705F;
	sqrt.rn.f32 	%f59, %f58;
	ld.global.f32 	%f60, [%rd67+-8];
	cvt.f64.f32 	%fd4, %f60;
	mul.f64 	%fd5, %fd1, %fd4;
	mul.f32 	%f61, %f59, %f58;
	cvt.f64.f32 	%fd6, %f61;
	div.rn.f64 	%fd7, %fd5, %fd6;
	cvt.rn.f32.f64 	%f62, %fd7;
	fma.rn.f32 	%f63, %f53, %f62, %f250;
	fma.rn.f32 	%f64, %f55, %f62, %f251;
	ld.global.f32 	%f65, [%rd69+-4];
	sub.f32 	%f66, %f65, %f1;
	ld.global.f32 	%f67, [%rd68+-4];
	sub.f32 	%f68, %f67, %f2;
	mul.f32 	%f69, %f68, %f68;
	fma.rn.f32 	%f70, %f66, %f66, %f69;
	add.f32 	%f71, %f70, 0f3089705F;
	sqrt.rn.f32 	%f72, %f71;
	ld.global.f32 	%f73, [%rd67+-4];
	cvt.f64.f32 	%fd8, %f73;
	mul.f64 	%fd9, %fd1, %fd8;
	mul.f32 	%f74, %f72, %f71;
	cvt.f64.f32 	%fd10, %f74;
	div.rn.f64 	%fd11, %fd9, %fd10;
	cvt.rn.f32.f64 	%f75, %fd11;
	fma.rn.f32 	%f76, %f66, %f75, %f63;
	fma.rn.f32 	%f77, %f68, %f75, %f64;
	ld.global.f32 	%f78, [%rd69];
	sub.f32 	%f79, %f78, %f1;
	ld.global.f32 	%f80, [%rd68];
	sub.f32 	%f81, %f80, %f2;
	mul.f32 	%f82, %f81, %f81;
	fma.rn.f32 	%f83, %f79, %f79, %f82;
	add.f32 	%f84, %f83, 0f3089705F;
	sqrt.rn.f32 	%f85, %f84;
	ld.global.f32 	%f86, [%rd67];
	cvt.f64.f32 	%fd12, %f86;
	mul.f64 	%fd13, %fd1, %fd12;
	mul.f32 	%f87, %f85, %f84;
	cvt.f64.f32 	%fd14, %f87;
	div.rn.f64 	%fd15, %fd13, %fd14;
	cvt.rn.f32.f64 	%f88, %fd15;
	fma.rn.f32 	%f89, %f79, %f88, %f76;
	fma.rn.f32 	%f90, %f81, %f88, %f77;
	ld.global.f32 	%f91, [%rd69+4];
	sub.f32 	%f92, %f91, %f1;
	ld.global.f32 	%f93, [%rd68+4];
	sub.f32 	%f94, %f93, %f2;
	mul.f32 	%f95, %f94, %f94;
	fma.rn.f32 	%f96, %f92, %f92, %f95;
	add.f32 	%f97, %f96, 0f3089705F;
	sqrt.rn.f32 	%f98, %f97;
	ld.global.f32 	%f99, [%rd67+4];
	cvt.f64.f32 	%fd16, %f99;
	mul.f64 	%fd17, %fd1, %fd16;
	mul.f32 	%f100, %f98, %f97;
	cvt.f64.f32 	%fd18, %f100;
	div.rn.f64 	%fd19, %fd17, %fd18;
	cvt.rn.f32.f64 	%f101, %fd19;
	fma.rn.f32 	%f250, %f92, %f101, %f89;
	fma.rn.f32 	%f251, %f94, %f101, %f90;
	add.s32 	%r36, %r36, 4;
	add.s64 	%rd69, %rd69, 16;
	add.s64 	%rd68, %rd68, 16;
	add.s64 	%rd67, %rd67, 16;
	setp.ne.s32 	%p4, %r36, 0;
	@%p4 bra 	$L__BB0_4;
$L__BB0_5:
	and.b32  	%r8, %r43, 3;
	setp.eq.s32 	%p5, %r8, 0;
	@%p5 bra 	$L__BB0_10;
	setp.eq.s32 	%p6, %r8, 1;
	@%p6 bra 	$L__BB0_8;
	mul.wide.u32 	%rd31, %r38, 4;
	add.s64 	%rd32, %rd3, %rd31;
	ld.global.f32 	%f103, [%rd32];
	sub.f32 	%f104, %f103, %f1;
	add.s64 	%rd33, %rd2, %rd31;
	ld.global.f32 	%f105, [%rd33];
	sub.f32 	%f106, %f105, %f2;
	mul.f32 	%f107, %f106, %f106;
	fma.rn.f32 	%f108, %f104, %f104, %f107;
	add.f32 	%f109, %f108, 0f3089705F;
	sqrt.rn.f32 	%f110, %f109;
	add.s64 	%rd34, %rd1, %rd31;
	ld.global.f32 	%f111, [%rd34];
	cvt.f64.f32 	%fd20, %f111;
	mul.f64 	%fd21, %fd1, %fd20;
	mul.f32 	%f112, %f110, %f109;
	cvt.f64.f32 	%fd22, %f112;
	div.rn.f64 	%fd23, %fd21, %fd22;
	cvt.rn.f32.f64 	%f113, %fd23;
	fma.rn.f32 	%f114, %f104, %f113, %f250;
	fma.rn.f32 	%f115, %f106, %f113, %f251;
	ld.global.f32 	%f116, [%rd32+4];
	sub.f32 	%f117, %f116, %f1;
	ld.global.f32 	%f118, [%rd33+4];
	sub.f32 	%f119, %f118, %f2;
	mul.f32 	%f120, %f119, %f119;
	fma.rn.f32 	%f121, %f117, %f117, %f120;
	add.f32 	%f122, %f121, 0f3089705F;
	sqrt.rn.f32 	%f123, %f122;
	ld.global.f32 	%f124, [%rd34+4];
	cvt.f64.f32 	%fd24, %f124;
	mul.f64 	%fd25, %fd1, %fd24;
	mul.f32 	%f125, %f123, %f122;
	cvt.f64.f32 	%fd26, %f125;
	div.rn.f64 	%fd27, %fd25, %fd26;
	cvt.rn.f32.f64 	%f126, %fd27;
	fma.rn.f32 	%f250, %f117, %f126, %f114;
	fma.rn.f32 	%f251, %f119, %f126, %f115;
	add.s32 	%r38, %r38, 2;
$L__BB0_8:
	and.b32  	%r32, %r43, 1;
	setp.eq.b32 	%p7, %r32, 1;
	not.pred 	%p8, %p7;
	@%p8 bra 	$L__BB0_10;
	mul.wide.u32 	%rd35, %r38, 4;
	add.s64 	%rd36, %rd3, %rd35;
	ld.global.f32 	%f127, [%rd36];
	sub.f32 	%f128, %f127, %f1;
	add.s64 	%rd37, %rd2, %rd35;
	ld.global.f32 	%f129, [%rd37];
	sub.f32 	%f130, %f129, %f2;
	mul.f32 	%f131, %f130, %f130;
	fma.rn.f32 	%f132, %f128, %f128, %f131;
	add.f32 	%f133, %f132, 0f3089705F;
	sqrt.rn.f32 	%f134, %f133;
	add.s64 	%rd38, %rd1, %rd35;
	ld.global.f32 	%f135, [%rd38];
	cvt.f64.f32 	%fd28, %f135;
	mul.f64 	%fd29, %fd1, %fd28;
	mul.f32 	%f136, %f134, %f133;
	cvt.f64.f32 	%fd30, %f136;
	div.rn.f64 	%fd31, %fd29, %fd30;
	cvt.rn.f32.f64 	%f137, %fd31;
	fma.rn.f32 	%f250, %f128, %f137, %f250;
	fma.rn.f32 	%f251, %f130, %f137, %f251;
$L__BB0_10:
	setp.ge.s32 	%p9, %r43, %r24;
	@%p9 bra 	$L__BB0_14;
	setp.eq.s32 	%p10, %r1, %r43;
	@%p10 bra 	$L__BB0_13;
	mul.wide.u32 	%rd39, %r43, 4;
	add.s64 	%rd40, %rd3, %rd39;
	ld.global.f32 	%f138, [%rd40];
	mul.wide.s32 	%rd41, %r1, 4;
	add.s64 	%rd42, %rd3, %rd41;
	ld.global.f32 	%f139, [%rd42];
	sub.f32 	%f140, %f138, %f139;
	add.s64 	%rd43, %rd2, %rd39;
	ld.global.f32 	%f141, [%rd43];
	add.s64 	%rd44, %rd2, %rd41;
	ld.global.f32 	%f142, [%rd44];
	sub.f32 	%f143, %f141, %f142;
	mul.f32 	%f144, %f143, %f143;
	fma.rn.f32 	%f145, %f140, %f140, %f144;
	add.f32 	%f146, %f145, 0f3089705F;
	sqrt.rn.f32 	%f147, %f146;
	add.s64 	%rd45, %rd1, %rd41;
	ld.global.f32 	%f148, [%rd45];
	cvt.f64.f32 	%fd32, %f148;
	mul.f64 	%fd33, %fd32, 0d3DD25598616DD9F1;
	add.s64 	%rd46, %rd1, %rd39;
	ld.global.f32 	%f149, [%rd46];
	cvt.f64.f32 	%fd34, %f149;
	mul.f64 	%fd35, %fd33, %fd34;
	mul.f32 	%f150, %f147, %f146;
	cvt.f64.f32 	%fd36, %f150;
	div.rn.f64 	%fd37, %fd35, %fd36;
	cvt.rn.f32.f64 	%f151, %fd37;
	fma.rn.f32 	%f250, %f140, %f151, %f250;
	fma.rn.f32 	%f251, %f143, %f151, %f251;
$L__BB0_13:
	add.s32 	%r43, %r43, 1;
$L__BB0_14:
	setp.ge.s32 	%p11, %r43, %r24;
	@%p11 bra 	$L__BB0_23;
	mul.wide.s32 	%rd47, %r1, 4;
	add.s64 	%rd48, %rd3, %rd47;
	ld.global.f32 	%f27, [%rd48];
	add.s64 	%rd49, %rd2, %rd47;
	ld.global.f32 	%f28, [%rd49];
	add.s64 	%rd50, %rd1, %rd47;
	ld.global.f32 	%f153, [%rd50];
	cvt.f64.f32 	%fd38, %f153;
	mul.f64 	%fd2, %fd38, 0d3DD25598616DD9F1;
	sub.s32 	%r14, %r24, %r43;
	sub.s32 	%r33, %r43, %r24;
	setp.gt.u32 	%p12, %r33, -4;
	@%p12 bra 	$L__BB0_18;
	and.b32  	%r34, %r14, -4;
	neg.s32 	%r41, %r34;
	mul.wide.u32 	%rd51, %r43, 4;
	add.s64 	%rd52, %rd51, 8;
	add.s64 	%rd72, %rd3, %rd52;
	add.s64 	%rd71, %rd2, %rd52;
	add.s64 	%rd70, %rd1, %rd52;
$L__BB0_17:
	.pragma "nounroll";
	ld.global.f32 	%f154, [%rd72+-8];
	sub.f32 	%f155, %f154, %f27;
	ld.global.f32 	%f156, [%rd71+-8];
	sub.f32 	%f157, %f156, %f28;
	mul.f32 	%f158, %f157, %f157;
	fma.rn.f32 	%f159, %f155, %f155, %f158;
	add.f32 	%f160, %f159, 0f3089705F;
	sqrt.rn.f32 	%f161, %f160;
	ld.global.f32 	%f162, [%rd70+-8];
	cvt.f64.f32 	%fd39, %f162;
	mul.f64 	%fd40, %fd2, %fd39;
	mul.f32 	%f163, %f161, %f160;
	cvt.f64.f32 	%fd41, %f163;
	div.rn.f64 	%fd42, %fd40, %fd41;
	cvt.rn.f32.f64 	%f164, %fd42;
	fma.rn.f32 	%f165, %f155, %f164, %f250;
	fma.rn.f32 	%f166, %f157, %f164, %f251;
	ld.global.f32 	%f167, [%rd72+-4];
	sub.f32 	%f168, %f167, %f27;
	ld.global.f32 	%f169, [%rd71+-4];
	sub.f32 	%f170, %f169, %f28;
	mul.f32 	%f171, %f170, %f170;
	fma.rn.f32 	%f172, %f168, %f168, %f171;
	add.f32 	%f173, %f172, 0f3089705F;
	sqrt.rn.f32 	%f174, %f173;
	ld.global.f32 	%f175, [%rd70+-4];
	cvt.f64.f32 	%fd43, %f175;
	mul.f64 	%fd44, %fd2, %fd43;
	mul.f32 	%f176, %f174, %f173;
	cvt.f64.f32 	%fd45, %f176;
	div.rn.f64 	%fd46, %fd44, %fd45;
	cvt.rn.f32.f64 	%f177, %fd46;
	fma.rn.f32 	%f178, %f168, %f177, %f165;
	fma.rn.f32 	%f179, %f170, %f177, %f166;
	ld.global.f32 	%f180, [%rd72];
	sub.f32 	%f181, %f180, %f27;
	ld.global.f32 	%f182, [%rd71];
	sub.f32 	%f183, %f182, %f28;
	mul.f32 	%f184, %f183, %f183;
	fma.rn.f32 	%f185, %f181, %f181, %f184;
	add.f32 	%f186, %f185, 0f3089705F;
	sqrt.rn.f32 	%f187, %f186;
	ld.global.f32 	%f188, [%rd70];
	cvt.f64.f32 	%fd47, %f188;
	mul.f64 	%fd48, %fd2, %fd47;
	mul.f32 	%f189, %f187, %f186;
	cvt.f64.f32 	%fd49, %f189;
	div.rn.f64 	%fd50, %fd48, %fd49;
	cvt.rn.f32.f64 	%f190, %fd50;
	fma.rn.f32 	%f191, %f181, %f190, %f178;
	fma.rn.f32 	%f192, %f183, %f190, %f179;
	ld.global.f32 	%f193, [%rd72+4];
	sub.f32 	%f194, %f193, %f27;
	ld.global.f32 	%f195, [%rd71+4];
	sub.f32 	%f196, %f195, %f28;
	mul.f32 	%f197, %f196, %f196;
	fma.rn.f32 	%f198, %f194, %f194, %f197;
	add.f32 	%f199, %f198, 0f3089705F;
	sqrt.rn.f32 	%f200, %f199;
	ld.global.f32 	%f201, [%rd70+4];
	cvt.f64.f32 	%fd51, %f201;
	mul.f64 	%fd52, %fd2, %fd51;
	mul.f32 	%f202, %f200, %f199;
	cvt.f64.f32 	%fd53, %f202;
	div.rn.f64 	%fd54, %fd52, %fd53;
	cvt.rn.f32.f64 	%f203, %fd54;
	fma.rn.f32 	%f250, %f194, %f203, %f191;
	fma.rn.f32 	%f251, %f196, %f203, %f192;
	add.s32 	%r43, %r43, 4;
	add.s32 	%r41, %r41, 4;
	add.s64 	%rd72, %rd72, 16;
	add.s64 	%rd71, %rd71, 16;
	add.s64 	%rd70, %rd70, 16;
	setp.ne.s32 	%p13, %r41, 0;
	@%p13 bra 	$L__BB0_17;
$L__BB0_18:
	and.b32  	%r21, %r14, 3;
	setp.eq.s32 	%p14, %r21, 0;
	@%p14 bra 	$L__BB0_23;
	setp.eq.s32 	%p15, %r21, 1;
	@%p15 bra 	$L__BB0_21;
	mul.wide.u32 	%rd53, %r43, 4;
	add.s64 	%rd54, %rd3, %rd53;
	ld.global.f32 	%f205, [%rd54];
	sub.f32 	%f206, %f205, %f27;
	add.s64 	%rd55, %rd2, %rd53;
	ld.global.f32 	%f207, [%rd55];
	sub.f32 	%f208, %f207, %f28;
	mul.f32 	%f209, %f208, %f208;
	fma.rn.f32 	%f210, %f206, %f206, %f209;
	add.f32 	%f211, %f210, 0f3089705F;
	sqrt.rn.f32 	%f212, %f211;
	add.s64 	%rd56, %rd1, %rd53;
	ld.global.f32 	%f213, [%rd56];
	cvt.f64.f32 	%fd55, %f213;
	mul.f64 	%fd56, %fd2, %fd55;
	mul.f32 	%f214, %f212, %f211;
	cvt.f64.f32 	%fd57, %f214;
	div.rn.f64 	%fd58, %fd56, %fd57;
	cvt.rn.f32.f64 	%f215, %fd58;
	fma.rn.f32 	%f216, %f206, %f215, %f250;
	fma.rn.f32 	%f217, %f208, %f215, %f251;
	ld.global.f32 	%f218, [%rd54+4];
	sub.f32 	%f219, %f218, %f27;
	ld.global.f32 	%f220, [%rd55+4];
	sub.f32 	%f221, %f220, %f28;
	mul.f32 	%f222, %f221, %f221;
	fma.rn.f32 	%f223, %f219, %f219, %f222;
	add.f32 	%f224, %f223, 0f3089705F;
	sqrt.rn.f32 	%f225, %f224;
	ld.global.f32 	%f226, [%rd56+4];
	cvt.f64.f32 	%fd59, %f226;
	mul.f64 	%fd60, %fd2, %fd59;
	mul.f32 	%f227, %f225, %f224;
	cvt.f64.f32 	%fd61, %f227;
	div.rn.f64 	%fd62, %fd60, %fd61;
	cvt.rn.f32.f64 	%f228, %fd62;
	fma.rn.f32 	%f250, %f219, %f228, %f216;
	fma.rn.f32 	%f251, %f221, %f228, %f217;
	add.s32 	%r43, %r43, 2;
$L__BB0_21:
	and.b32  	%r35, %r14, 1;
	setp.eq.b32 	%p16, %r35, 1;
	not.pred 	%p17, %p16;
	@%p17 bra 	$L__BB0_23;
	mul.wide.u32 	%rd57, %r43, 4;
	add.s64 	%rd58, %rd3, %rd57;
	ld.global.f32 	%f229, [%rd58];
	sub.f32 	%f230, %f229, %f27;
	add.s64 	%rd59, %rd2, %rd57;
	ld.global.f32 	%f231, [%rd59];
	sub.f32 	%f232, %f231, %f28;
	mul.f32 	%f233, %f232, %f232;
	fma.rn.f32 	%f234, %f230, %f230, %f233;
	add.f32 	%f235, %f234, 0f3089705F;
	sqrt.rn.f32 	%f236, %f235;
	add.s64 	%rd60, %rd1, %rd57;
	ld.global.f32 	%f237, [%rd60];
	cvt.f64.f32 	%fd63, %f237;
	mul.f64 	%fd64, %fd2, %fd63;
	mul.f32 	%f238, %f236, %f235;
	cvt.f64.f32 	%fd65, %f238;
	div.rn.f64 	%fd66, %fd64, %fd65;
	cvt.rn.f32.f64 	%f239, %fd66;
	fma.rn.f32 	%f250, %f230, %f239, %f250;
	fma.rn.f32 	%f251, %f232, %f239, %f251;
$L__BB0_23:
	ld.param.u64 	%rd66, [_Z20calculate_force_cudaPfS_S_S_S_i_param_3];
	cvta.to.global.u64 	%rd61, %rd66;
	mul.wide.s32 	%rd62, %r1, 4;
	add.s64 	%rd63, %rd61, %rd62;
	st.global.f32 	[%rd63], %f250;
	cvta.to.global.u64 	%rd64, %rd23;
	add.s64 	%rd65, %rd64, %rd62;
	st.global.f32 	[%rd65], %f251;
$L__BB0_24:
	ret;

}
	// .globl	_Z18update_points_cudaPfS_S_S_S_S_S_if
.visible .entry _Z18update_points_cudaPfS_S_S_S_S_S_if(
	.param .u64 .ptr .align 1 _Z18update_points_cudaPfS_S_S_S_S_S_if_param_0,
	.param .u64 .ptr .align 1 _Z18update_points_cudaPfS_S_S_S_S_S_if_param_1,
	.param .u64 .ptr .align 1 _Z18update_points_cudaPfS_S_S_S_S_S_if_param_2,
	.param .u64 .ptr .align 1 _Z18update_points_cudaPfS_S_S_S_S_S_if_param_3,
	.param .u64 .ptr .align 1 _Z18update_points_cudaPfS_S_S_S_S_S_if_param_4,
	.param .u64 .ptr .align 1 _Z18update_points_cudaPfS_S_S_S_S_S_if_param_5,
	.param .u64 .ptr .align 1 _Z18update_points_cudaPfS_S_S_S_S_S_if_param_6,
	.param .u32 _Z18update_points_cudaPfS_S_S_S_S_S_if_param_7,
	.param .f32 _Z18update_points_cudaPfS_S_S_S_S_S_if_param_8
)
{
	.reg .pred 	%p<2>;
	.reg .b32 	%r<6>;
	.reg .b32 	%f<18>;
	.reg .b64 	%rd<24>;

	ld.param.u64 	%rd2, [_Z18update_points_cudaPfS_S_S_S_S_S_if_param_1];
	ld.param.u64 	%rd3, [_Z18update_points_cudaPfS_S_S_S_S_S_if_param_2];
	ld.param.u64 	%rd4, [_Z18update_points_cudaPfS_S_S_S_S_S_if_param_3];
	ld.param.u64 	%rd5, [_Z18update_points_cudaPfS_S_S_S_S_S_if_param_4];
	ld.param.u64 	%rd6, [_Z18update_points_cudaPfS_S_S_S_S_S_if_param_5];
	ld.param.u64 	%rd7, [_Z18update_points_cudaPfS_S_S_S_S_S_if_param_6];
	ld.param.u32 	%r2, [_Z18update_points_cudaPfS_S_S_S_S_S_if_param_7];
	ld.param.f32 	%f1, [_Z18update_points_cudaPfS_S_S_S_S_S_if_param_8];
	mov.u32 	%r3, %ctaid.x;
	mov.u32 	%r4, %ntid.x;
	mov.u32 	%r5, %tid.x;
	mad.lo.s32 	%r1, %r3, %r4, %r5;
	setp.ge.s32 	%p1, %r1, %r2;
	@%p1 bra 	$L__BB1_2;
	ld.param.u64 	%rd23, [_Z18update_points_cudaPfS_S_S_S_S_S_if_param_0];
	cvta.to.global.u64 	%rd8, %rd23;
	cvta.to.global.u64 	%rd9, %rd3;
	cvta.to.global.u64 	%rd10, %rd6;
	cvta.to.global.u64 	%rd11, %rd2;
	cvta.to.global.u64 	%rd12, %rd7;
	cvta.to.global.u64 	%rd13, %rd4;
	cvta.to.global.u64 	%rd14, %rd5;
	mul.wide.s32 	%rd15, %r1, 4;
	add.s64 	%rd16, %rd8, %rd15;
	ld.global.f32 	%f2, [%rd16];
	add.s64 	%rd17, %rd9, %rd15;
	ld.global.f32 	%f3, [%rd17];
	div.rn.f32 	%f4, %f2, %f3;
	add.s64 	%rd18, %rd10, %rd15;
	ld.global.f32 	%f5, [%rd18];
	fma.rn.f32 	%f6, %f1, %f4, %f5;
	st.global.f32 	[%rd18], %f6;
	add.s64 	%rd19, %rd11, %rd15;
	ld.global.f32 	%f7, [%rd19];
	ld.global.f32 	%f8, [%rd17];
	div.rn.f32 	%f9, %f7, %f8;
	add.s64 	%rd20, %rd12, %rd15;
	ld.global.f32 	%f10, [%rd20];
	fma.rn.f32 	%f11, %f1, %f9, %f10;
	st.global.f32 	[%rd20], %f11;
	ld.global.f32 	%f12, [%rd18];
	add.s64 	%rd21, %rd13, %rd15;
	ld.global.f32 	%f13, [%rd21];
	fma.rn.f32 	%f14, %f1, %f12, %f13;
	st.global.f32 	[%rd21], %f14;
	ld.global.f32 	%f15, [%rd20];
	add.s64 	%rd22, %rd14, %rd15;
	ld.global.f32 	%f16, [%rd22];
	fma.rn.f32 	%f17, %f1, %f15, %f16;
	st.global.f32 	[%rd22], %f17;
$L__BB1_2:
	ret;

}


// ===== COMPILED SASS (sm_100) =====

	.target	sm_100

	.elftype	@"ET_EXEC"


//--------------------- .note.nv.tkinfo           --------------------------
	.section	.note.nv.tkinfo,"",@"SHT_NOTE"
	.sectionflags	@"SHF_NOTE_NV_TKINFO"
	.tkinfo
        /*0018*/ 	.word	0x00000002
        /*0030*/ 	.string	""
        /*0030*/ 	.string	"ptxas"
        /*0030*/ 	.string	"Cuda compilation tools, release 13.0, V13.0.88"
        /*0030*/ 	.string	"Build cuda_13.0.r13.0/compiler.36424714_0"
        /*0030*/ 	.string	"-arch sm_100 -m 64 "



//--------------------- .note.nv.cuinfo           --------------------------
	.section	.note.nv.cuinfo,"",@"SHT_NOTE"
	.sectionflags	@"SHF_NOTE_NV_CUINFO"
        /*0018*/ 	.short	0x0002
        /*001a*/ 	.short	0x0064
        /*001c*/ 	.short	0x0082
	.zero		2


//--------------------- .nv.info                  --------------------------
	.section	.nv.info,"",@"SHT_CUDA_INFO"
	.align	4


	//----- nvinfo : EIATTR_REGCOUNT
	.align		4
        /*0000*/ 	.byte	0x04, 0x2f
        /*0002*/ 	.short	(.L_1 - .L_0)
	.align		4
.L_0:
        /*0004*/ 	.word	index@(_Z20calculate_force_cudaPfS_S_S_S_i)
        /*0008*/ 	.word	0x0000002c


	//----- nvinfo : EIATTR_FRAME_SIZE
	.align		4
.L_1:
        /*000c*/ 	.byte	0x04, 0x11
        /*000e*/ 	.short	(.L_3 - .L_2)
	.align		4
.L_2:
        /*0010*/ 	.word	index@($__internal_2_$__cuda_sm20_sqrt_rn_f32_slowpath)
        /*0014*/ 	.word	0x00000000


	//----- nvinfo : EIATTR_FRAME_SIZE
	.align		4
.L_3:
        /*0018*/ 	.byte	0x04, 0x11
        /*001a*/ 	.short	(.L_5 - .L_4)
	.align		4
.L_4:
        /*001c*/ 	.word	index@($__internal_1_$__cuda_sm20_div_rn_f64_full)
        /*0020*/ 	.word	0x00000000


	//----- nvinfo : EIATTR_FRAME_SIZE
	.align		4
.L_5:
        /*0024*/ 	.byte	0x04, 0x11
        /*0026*/ 	.short	(.L_7 - .L_6)
	.align		4
.L_6:
        /*0028*/ 	.word	index@(_Z20calculate_force_cudaPfS_S_S_S_i)
        /*002c*/ 	.word	0x00000000


	//----- nvinfo : EIATTR_REGCOUNT
	.align		4
.L_7:
        /*0030*/ 	.byte	0x04, 0x2f
        /*0032*/ 	.short	(.L_9 - .L_8)
	.align		4
.L_8:
        /*0034*/ 	.word	index@(_Z18update_points_cudaPfS_S_S_S_S_S_if)
        /*0038*/ 	.word	0x00000013


	//----- nvinfo : EIATTR_FRAME_SIZE
	.align		4
.L_9:
        /*003c*/ 	.byte	0x04, 0x11
        /*003e*/ 	.short	(.L_11 - .L_10)
	.align		4
.L_10:
        /*0040*/ 	.word	index@($__internal_0_$__cuda_sm3x_div_rn_noftz_f32_slowpath)
        /*0044*/ 	.word	0x00000000


	//----- nvinfo : EIATTR_FRAME_SIZE
	.align		4
.L_11:
        /*0048*/ 	.byte	0x04, 0x11
        /*004a*/ 	.short	(.L_13 - .L_12)
	.align		4
.L_12:
        /*004c*/ 	.word	index@(_Z18update_points_cudaPfS_S_S_S_S_S_if)
        /*0050*/ 	.word	0x00000000


	//----- nvinfo : EIATTR_MIN_STACK_SIZE
	.align		4
.L_13:
        /*0054*/ 	.byte	0x04, 0x12
        /*0056*/ 	.short	(.L_15 - .L_14)
	.align		4
.L_14:
        /*0058*/ 	.word	index@(_Z18update_points_cudaPfS_S_S_S_S_S_if)
        /*005c*/ 	.word	0x00000000


	//----- nvinfo : EIATTR_MIN_STACK_SIZE
	.align		4
.L_15:
        /*0060*/ 	.byte	0x04, 0x12
        /*0062*/ 	.short	(.L_17 - .L_16)
	.align		4
.L_16:
        /*0064*/ 	.word	index@(_Z20calculate_force_cudaPfS_S_S_S_i)
        /*0068*/ 	.word	0x00000000
.L_17:


//--------------------- .nv.compat                --------------------------
	.section	.nv.compat,"",@"SHT_CUDA_COMPAT_INFO"
	.align	4
        /*0000*/ 	.byte	0x02, 0x09, 0x00, 0x00, 0x02, 0x02, 0x01, 0x00, 0x02, 0x05, 0x05, 0x00, 0x03, 0x07, 0x01, 0x01
        /*0010*/ 	.byte	0x02, 0x03, 0x00, 0x00, 0x02, 0x06, 0x01, 0x00, 0x04, 0x0b, 0x08, 0x00, 0x01, 0x00, 0x00, 0x00
        /*0020*/ 	.byte	0x00, 0x00, 0x00, 0x00


//--------------------- .nv.info._Z18update_points_cudaPfS_S_S_S_S_S_if --------------------------
	.section	.nv.info._Z18update_points_cudaPfS_S_S_S_S_S_if,"",@"SHT_CUDA_INFO"
	.sectionflags	@""
	.align	4


	//----- nvinfo : EIATTR_CUDA_API_VERSION
	.align		4
        /*0000*/ 	.byte	0x04, 0x37
        /*0002*/ 	.short	(.L_19 - .L_18)
.L_18:
        /*0004*/ 	.word	0x00000082


	//----- nvinfo : EIATTR_KPARAM_INFO
	.align		4
.L_19:
        /*0008*/ 	.byte	0x04, 0x17
        /*000a*/ 	.short	(.L_21 - .L_20)
.L_20:
        /*000c*/ 	.word	0x00000000
        /*0010*/ 	.short	0x0008
        /*0012*/ 	.short	0x003c
        /*0014*/ 	.byte	0x00, 0xf0, 0x11, 0x00


	//----- nvinfo : EIATTR_KPARAM_INFO
	.align		4
.L_21:
        /*0018*/ 	.byte	0x04, 0x17
        /*001a*/ 	.short	(.L_23 - .L_22)
.L_22:
        /*001c*/ 	.word	0x00000000
        /*0020*/ 	.short	0x0007
        /*0022*/ 	.short	0x0038
        /*0024*/ 	.byte	0x00, 0xf0, 0x11, 0x00


	//----- nvinfo : EIATTR_KPARAM_INFO
	.align		4
.L_23:
        /*0028*/ 	.byte	0x04, 0x17
        /*002a*/ 	.short	(.L_25 - .L_24)
.L_24:
        /*002c*/ 	.word	0x00000000
        /*0030*/ 	.short	0x0006
        /*0032*/ 	.short	0x0030
        /*0034*/ 	.byte	0x00, 0xf5, 0x21, 0x00


	//----- nvinfo : EIATTR_KPARAM_INFO
	.align		4
.L_25:
        /*0038*/ 	.byte	0x04, 0x17
        /*003a*/ 	.short	(.L_27 - .L_26)
.L_26:
        /*003c*/ 	.word	0x00000000
        /*0040*/ 	.short	0x0005
        /*0042*/ 	.short	0x0028
        /*0044*/ 	.byte	0x00, 0xf5, 0x21, 0x00


	//----- nvinfo : EIATTR_KPARAM_INFO
	.align		4
.L_27:
        /*0048*/ 	.byte	0x04, 0x17
        /*004a*/ 	.short	(.L_29 - .L_28)
.L_28:
        /*004c*/ 	.word	0x00000000
        /*0050*/ 	.short	0x0004
        /*0052*/ 	.short	0x0020
        /*0054*/ 	.byte	0x00, 0xf5, 0x21, 0x00


	//----- nvinfo : EIATTR_KPARAM_INFO
	.align		4
.L_29:
        /*0058*/ 	.byte	0x04, 0x17
        /*005a*/ 	.short	(.L_31 - .L_30)
.L_30:
        /*005c*/ 	.word	0x00000000
        /*0060*/ 	.short	0x0003
        /*0062*/ 	.short	0x0018
        /*0064*/ 	.byte	0x00, 0xf5, 0x21, 0x00


	//----- nvinfo : EIATTR_KPARAM_INFO
	.align		4
.L_31:
        /*0068*/ 	.byte	0x04, 0x17
        /*006a*/ 	.short	(.L_33 - .L_32)
.L_32:
        /*006c*/ 	.word	0x00000000
        /*0070*/ 	.short	0x0002
        /*0072*/ 	.short	0x0010
        /*0074*/ 	.byte	0x00, 0xf5, 0x21, 0x00


	//----- nvinfo : EIATTR_KPARAM_INFO
	.align		4
.L_33:
        /*0078*/ 	.byte	0x04, 0x17
        /*007a*/ 	.short	(.L_35 - .L_34)
.L_34:
        /*007c*/ 	.word	0x00000000
        /*0080*/ 	.short	0x0001
        /*0082*/ 	.short	0x0008
        /*0084*/ 	.byte	0x00, 0xf5, 0x21, 0x00


	//----- nvinfo : EIATTR_KPARAM_INFO
	.align		4
.L_35:
        /*0088*/ 	.byte	0x04, 0x17
        /*008a*/ 	.short	(.L_37 - .L_36)
.L_36:
        /*008c*/ 	.word	0x00000000
        /*0090*/ 	.short	0x0000
        /*0092*/ 	.short	0x0000
        /*0094*/ 	.byte	0x00, 0xf5, 0x21, 0x00


	//----- nvinfo : EIATTR_SPARSE_MMA_MASK
	.align		4
.L_37:
        /*0098*/ 	.byte	0x03, 0x50
        /*009a*/ 	.short	0x0000


	//----- nvinfo : EIATTR_MAXREG_COUNT
	.align		4
        /*009c*/ 	.byte	0x03, 0x1b
        /*009e*/ 	.short	0x00ff


	//----- nvinfo : EIATTR_MERCURY_ISA_VERSION
	.align		4
        /*00a0*/ 	.byte	0x03, 0x5f
        /*00a2*/ 	.short	0x0101


	//----- nvinfo : EIATTR_VRC_CTA_INIT_COUNT
	.align		4
        /*00a4*/ 	.byte	0x02, 0x4a
	.zero		1
	.zero		1


	//----- nvinfo : EIATTR_EXIT_INSTR_OFFSETS
	.align		4
        /*00a8*/ 	.byte	0x04, 0x1c
        /*00aa*/ 	.short	(.L_39 - .L_38)


	//   ....[0]....
.L_38:
        /*00ac*/ 	.word	0x00000070


	//   ....[1]....
        /*00b0*/ 	.word	0x00000460


	//----- nvinfo : EIATTR_CRS_STACK_SIZE
	.align		4
.L_39:
        /*00b4*/ 	.byte	0x04, 0x1e
        /*00b6*/ 	.short	(.L_41 - .L_40)
.L_40:
        /*00b8*/ 	.word	0x00000000


	//----- nvinfo : EIATTR_CBANK_PARAM_SIZE
	.align		4
.L_41:
        /*00bc*/ 	.byte	0x03, 0x19
        /*00be*/ 	.short	0x0040


	//----- nvinfo : EIATTR_PARAM_CBANK
	.align		4
        /*00c0*/ 	.byte	0x04, 0x0a
        /*00c2*/ 	.short	(.L_43 - .L_42)
	.align		4
.L_42:
        /*00c4*/ 	.word	index@(.nv.constant0._Z18update_points_cudaPfS_S_S_S_S_S_if)
        /*00c8*/ 	.short	0x0380
        /*00ca*/ 	.short	0x0040


	//----- nvinfo : EIATTR_SW_WAR
	.align		4
.L_43:
        /*00cc*/ 	.byte	0x04, 0x36
        /*00ce*/ 	.short	(.L_45 - .L_44)
.L_44:
        /*00d0*/ 	.word	0x00000008
.L_45:


//--------------------- .nv.info._Z20calculate_force_cudaPfS_S_S_S_i --------------------------
	.section	.nv.info._Z20calculate_force_cudaPfS_S_S_S_i,"",@"SHT_CUDA_INFO"
	.sectionflags	@""
	.align	4


	//----- nvinfo : EIATTR_CUDA_API_VERSION
	.align		4
        /*0000*/ 	.byte	0x04, 0x37
        /*0002*/ 	.short	(.L_47 - .L_46)
.L_46:
        /*0004*/ 	.word	0x00000082


	//----- nvinfo : EIATTR_KPARAM_INFO
	.align		4
.L_47:
        /*0008*/ 	.byte	0x04, 0x17
        /*000a*/ 	.short	(.L_49 - .L_48)
.L_48:
        /*000c*/ 	.word	0x00000000
        /*0010*/ 	.short	0x0005
        /*0012*/ 	.short	0x0028
        /*0014*/ 	.byte	0x00, 0xf0, 0x11, 0x00


	//----- nvinfo : EIATTR_KPARAM_INFO
	.align		4
.L_49:
        /*0018*/ 	.byte	0x04, 0x17
        /*001a*/ 	.short	(.L_51 - .L_50)
.L_50:
        /*001c*/ 	.word	0x00000000
        /*0020*/ 	.short	0x0004
        /*0022*/ 	.short	0x0020
        /*0024*/ 	.byte	0x00, 0xf5, 0x21, 0x00


	//----- nvinfo : EIATTR_KPARAM_INFO
	.align		4
.L_51:
        /*0028*/ 	.byte	0x04, 0x17
        /*002a*/ 	.short	(.L_53 - .L_52)
.L_52:
        /*002c*/ 	.word	0x00000000
        /*0030*/ 	.short	0x0003
        /*0032*/ 	.short	0x0018
        /*0034*/ 	.byte	0x00, 0xf5, 0x21, 0x00


	//----- nvinfo : EIATTR_KPARAM_INFO
	.align		4
.L_53:
        /*0038*/ 	.byte	0x04, 0x17
        /*003a*/ 	.short	(.L_55 - .L_54)
.L_54:
        /*003c*/ 	.word	0x00000000
        /*0040*/ 	.short	0x0002
        /*0042*/ 	.short	0x0010
        /*0044*/ 	.byte	0x00, 0xf5, 0x21, 0x00


	//----- nvinfo : EIATTR_KPARAM_INFO
	.align		4
.L_55:
        /*0048*/ 	.byte	0x04, 0x17
        /*004a*/ 	.short	(.L_57 - .L_56)
.L_56:
        /*004c*/ 	.word	0x00000000
        /*0050*/ 	.short	0x0001
        /*0052*/ 	.short	0x0008
        /*0054*/ 	.byte	0x00, 0xf5, 0x21, 0x00


	//----- nvinfo : EIATTR_KPARAM_INFO
	.align		4
.L_57:
        /*0058*/ 	.byte	0x04, 0x17
        /*005a*/ 	.short	(.L_59 - .L_58)
.L_58:
        /*005c*/ 	.word	0x00000000
        /*0060*/ 	.short	0x0000
        /*0062*/ 	.short	0x0000
        /*0064*/ 	.byte	0x00, 0xf5, 0x21, 0x00


	//----- nvinfo : EIATTR_SPARSE_MMA_MASK
	.align		4
.L_59:
        /*0068*/ 	.byte	0x03, 0x50
        /*006a*/ 	.short	0x0000


	//----- nvinfo : EIATTR_MAXREG_COUNT
	.align		4
        /*006c*/ 	.byte	0x03, 0x1b
        /*006e*/ 	.short	0x00ff


	//----- nvinfo : EIATTR_MERCURY_ISA_VERSION
	.align		4
        /*0070*/ 	.byte	0x03, 0x5f
        /*0072*/ 	.short	0x0101


	//----- nvinfo : EIATTR_VRC_CTA_INIT_COUNT
	.align		4
        /*0074*/ 	.byte	0x02, 0x4a
	.zero		1
	.zero		1


	//----- nvinfo : EIATTR_EXIT_INSTR_OFFSETS
	.align		4
        /*0078*/ 	.byte	0x04, 0x1c
        /*007a*/ 	.short	(.L_61 - .L_60)


	//   ....[0]....
.L_60:
        /*007c*/ 	.word	0x00000070


	//   ....[1]....
        /*0080*/ 	.word	0x00003bf0


	//----- nvinfo : EIATTR_CRS_STACK_SIZE
	.align		4
.L_61:
        /*0084*/ 	.byte	0x04, 0x1e
        /*0086*/ 	.short	(.L_63 - .L_62)
.L_62:
        /*0088*/ 	.word	0x00000000


	//----- nvinfo : EIATTR_CBANK_PARAM_SIZE
	.align		4
.L_63:
        /*008c*/ 	.byte	0x03, 0x19
        /*008e*/ 	.short	0x002c


	//----- nvinfo : EIATTR_PARAM_CBANK
	.align		4
        /*0090*/ 	.byte	0x04, 0x0a
        /*0092*/ 	.short	(.L_65 - .L_64)
	.align		4
.L_64:
        /*0094*/ 	.word	index@(.nv.constant0._Z20calculate_force_cudaPfS_S_S_S_i)
        /*0098*/ 	.short	0x0380
        /*009a*/ 	.short	0x002c


	//----- nvinfo : EIATTR_SW_WAR
	.align		4
.L_65:
        /*009c*/ 	.byte	0x04, 0x36
        /*009e*/ 	.short	(.L_67 - .L_66)
.L_66:
        /*00a0*/ 	.word	0x00000008
.L_67:


//--------------------- .nv.callgraph             --------------------------
	.section	.nv.callgraph,"",@"SHT_CUDA_CALLGRAPH"
	.align	4
	.sectionentsize	8
	.align		4
        /*0000*/ 	.word	0x00000000
	.align		4
        /*0004*/ 	.word	0xffffffff
	.align		4
        /*0008*/ 	.word	0x00000000
	.align		4
        /*000c*/ 	.word	0xfffffffe
	.align		4
        /*0010*/ 	.word	0x00000000
	.align		4
        /*0014*/ 	.word	0xfffffffd
	.align		4
        /*0018*/ 	.word	0x00000000
	.align		4
        /*001c*/ 	.word	0xfffffffc


//--------------------- .text._Z18update_points_cudaPfS_S_S_S_S_S_if --------------------------
	.section	.text._Z18update_points_cudaPfS_S_S_S_S_S_if,"ax",@progbits
	.align	128
        .global         _Z18update_points_cudaPfS_S_S_S_S_S_if
        .type           _Z18update_points_cudaPfS_S_S_S_S_S_if,@function
        .size           _Z18update_points_cudaPfS_S_S_S_S_S_if,(.L_x_116 - _Z18update_points_cudaPfS_S_S_S_S_S_if)
        .other          _Z18update_points_cudaPfS_S_S_S_S_S_if,@"STO_CUDA_ENTRY STV_DEFAULT"
_Z18update_points_cudaPfS_S_S_S_S_S_if:
.text._Z18update_points_cudaPfS_S_S_S_S_S_if:
[----:B------:R-:W-:Y:S01]  /*0000*/  LDC R1, c[0x0][0x37c] ;  /* 0x0000df00ff017b82 */ /* 0x000fe20000000800 */
[----:B------:R-:W0:Y:S07]  /*0010*/  S2R R3, SR_TID.X ;  /* 0x0000000000037919 */ /* 0x000e2e0000002100 */
[----:B------:R-:W0:Y:S01]  /*0020*/  S2UR UR4, SR_CTAID.X ;  /* 0x00000000000479c3 */ /* 0x000e220000002500 */
[----:B------:R-:W1:Y:S07]  /*0030*/  LDCU UR5, c[0x0][0x3b8] ;  /* 0x00007700ff0577ac */ /* 0x000e6e0008000800 */
[----:B------:R-:W0:Y:S02]  /*0040*/  LDC R2, c[0x0][0x360] ;  /* 0x0000d800ff027b82 */ /* 0x000e240000000800 */
[----:B0-----:R-:W-:-:S05]  /*0050*/  IMAD R2, R2, UR4, R3 ;  /* 0x0000000402027c24 */ /* 0x001fca000f8e0203 */
[----:B-1----:R-:W-:-:S13]  /*0060*/  ISETP.GE.AND P0, PT, R2, UR5, PT ;  /* 0x0000000502007c0c */ /* 0x002fda000bf06270 */
[----:B------:R-:W-:Y:S05]  /*0070*/  @P0 EXIT ;  /* 0x000000000000094d */ /* 0x000fea0003800000 */
[----:B------:R-:W0:Y:S01]  /*0080*/  LDC.64 R6, c[0x0][0x390] ;  /* 0x0000e400ff067b82 */ /* 0x000e220000000a00 */
[----:B------:R-:W1:Y:S07]  /*0090*/  LDCU.64 UR4, c[0x0][0x358] ;  /* 0x00006b00ff0477ac */ /* 0x000e6e0008000a00 */
[----:B------:R-:W2:Y:S01]  /*00a0*/  LDC.64 R4, c[0x0][0x380] ;  /* 0x0000e000ff047b82 */ /* 0x000ea20000000a00 */
[----:B0-----:R-:W-:-:S05]  /*00b0*/  IMAD.WIDE R6, R2, 0x4, R6 ;  /* 0x0000000402067825 */ /* 0x001fca00078e0206 */
[----:B-1----:R-:W3:Y:S01]  /*00c0*/  LDG.E R3, desc[UR4][R6.64] ;  /* 0x0000000406037981 */ /* 0x002ee2000c1e1900 */
[----:B--2---:R-:W-:-:S05]  /*00d0*/  IMAD.WIDE R4, R2, 0x4, R4 ;  /* 0x0000000402047825 */ /* 0x004fca00078e0204 */
[----:B------:R-:W2:Y:S01]  /*00e0*/  LDG.E R0, desc[UR4][R4.64] ;  /* 0x0000000404007981 */ /* 0x000ea2000c1e1900 */
[----:B------:R-:W-:Y:S01]  /*00f0*/  BSSY.RECONVERGENT B0, `(.L_x_0) ;  /* 0x000000c000007945 */ /* 0x000fe20003800200 */
[----:B---3--:R-:W0:Y:S08]  /*0100*/  MUFU.RCP R8, R3 ;  /* 0x0000000300087308 */ /* 0x008e300000001000 */
[----:B--2---:R-:W1:Y:S01]  /*0110*/  FCHK P0, R0, R3 ;  /* 0x0000000300007302 */ /* 0x004e620000000000 */
[----:B0-----:R-:W-:-:S04]  /*0120*/  FFMA R9, -R3, R8, 1 ;  /* 0x3f80000003097423 */ /* 0x001fc80000000108 */
[----:B------:R-:W-:-:S04]  /*0130*/  FFMA R9, R8, R9, R8 ;  /* 0x0000000908097223 */ /* 0x000fc80000000008 */
[----:B------:R-:W-:-:S04]  /*0140*/  FFMA R8, R0, R9, RZ ;  /* 0x0000000900087223 */ /* 0x000fc800000000ff */
[----:B------:R-:W-:-:S04]  /*0150*/  FFMA R10, -R3, R8, R0 ;  /* 0x00000008030a7223 */ /* 0x000fc80000000100 */
[----:B------:R-:W-:Y:S01]  /*0160*/  FFMA R8, R9, R10, R8 ;  /* 0x0000000a09087223 */ /* 0x000fe20000000008 */
[----:B-1----:R-:W-:Y:S06]  /*0170*/  @!P0 BRA `(.L_x_1) ;  /* 0x00000000000c8947 */ /* 0x002fec0003800000 */
[----:B------:R-:W-:-:S07]  /*0180*/  MOV R8, 0x1a0 ;  /* 0x000001a000087802 */ /* 0x000fce0000000f00 */
[----:B------:R-:W-:Y:S05]  /*0190*/  CALL.REL.NOINC `($__internal_0_$__cuda_sm3x_div_rn_noftz_f32_slowpath) ;  /* 0x0000000000b47944 */ /* 0x000fea0003c00000 */
[----:B------:R-:W-:-:S07]  /*01a0*/  IMAD.MOV.U32 R8, RZ, RZ, R0 ;  /* 0x000000ffff087224 */ /* 0x000fce00078e0000 */
.L_x_1:
[----:B------:R-:W-:Y:S05]  /*01b0*/  BSYNC.RECONVERGENT B0 ;  /* 0x0000000000007941 */ /* 0x000fea0003800200 */
.L_x_0:
[----:B------:R-:W0:Y:S01]  /*01c0*/  LDC.64 R4, c[0x0][0x3a8] ;  /* 0x0000ea00ff047b82 */ /* 0x000e220000000a00 */
[----:B------:R-:W1:Y:S01]  /*01d0*/  LDCU UR6, c[0x0][0x3bc] ;  /* 0x00007780ff0677ac */ /* 0x000e620008000800 */
[----:B0-----:R-:W-:-:S05]  /*01e0*/  IMAD.WIDE R4, R2, 0x4, R4 ;  /* 0x0000000402047825 */ /* 0x001fca00078e0204 */
[----:B------:R-:W1:Y:S02]  /*01f0*/  LDG.E R3, desc[UR4][R4.64] ;  /* 0x0000000404037981 */ /* 0x000e64000c1e1900 */
[----:B-1----:R-:W-:Y:S02]  /*0200*/  FFMA R3, R8, UR6, R3 ;  /* 0x0000000608037c23 */ /* 0x002fe40008000003 */
[----:B------:R-:W0:Y:S03]  /*0210*/  LDC.64 R8, c[0x0][0x388] ;  /* 0x0000e200ff087b82 */ /* 0x000e260000000a00 */
[----:B------:R1:W-:Y:S04]  /*0220*/  STG.E desc[UR4][R4.64], R3 ;  /* 0x0000000304007986 */ /* 0x0003e8000c101904 */
[----:B------:R-:W2:Y:S01]  /*0230*/  LDG.E R7, desc[UR4][R6.64] ;  /* 0x0000000406077981 */ /* 0x000ea2000c1e1900 */
[----:B0-----:R-:W-:-:S05]  /*0240*/  IMAD.WIDE R8, R2, 0x4, R8 ;  /* 0x0000000402087825 */ /* 0x001fca00078e0208 */
[----:B------:R-:W3:Y:S01]  /*0250*/  LDG.E R0, desc[UR4][R8.64] ;  /* 0x0000000408007981 */ /* 0x000ee2000c1e1900 */
[----:B------:R-:W-:Y:S01]  /*0260*/  BSSY.RECONVERGENT B0, `(.L_x_2) ;  /* 0x000000d000007945 */ /* 0x000fe20003800200 */
[----:B--2---:R-:W0:Y:S02]  /*0270*/  MUFU.RCP R10, R7 ;  /* 0x00000007000a7308 */ /* 0x004e240000001000 */
[----:B0-----:R-:W-:-:S04]  /*0280*/  FFMA R11, -R7, R10, 1 ;  /* 0x3f800000070b7423 */ /* 0x001fc8000000010a */
[----:B------:R-:W-:Y:S02]  /*0290*/  FFMA R11, R10, R11, R10 ;  /* 0x0000000b0a0b7223 */ /* 0x000fe4000000000a */
[----:B---3--:R-:W0:Y:S02]  /*02a0*/  FCHK P0, R0, R7 ;  /* 0x0000000700007302 */ /* 0x008e240000000000 */
[----:B------:R-:W-:-:S04]  /*02b0*/  FFMA R10, R0, R11, RZ ;  /* 0x0000000b000a7223 */ /* 0x000fc800000000ff */
[----:B------:R-:W-:-:S04]  /*02c0*/  FFMA R12, -R7, R10, R0 ;  /* 0x0000000a070c7223 */ /* 0x000fc80000000100 */
[----:B------:R-:W-:Y:S01]  /*02d0*/  FFMA R10, R11, R12, R10 ;  /* 0x0000000c0b0a7223 */ /* 0x000fe2000000000a */
[----:B01----:R-:W-:Y:S06]  /*02e0*/  @!P0 BRA `(.L_x_3) ;  /* 0x0000000000108947 */ /* 0x003fec0003800000 */
[----:B------:R-:W-:Y:S01]  /*02f0*/  IMAD.MOV.U32 R3, RZ, RZ, R7 ;  /* 0x000000ffff037224 */ /* 0x000fe200078e0007 */
[----:B------:R-:W-:-:S07]  /*0300*/  MOV R8, 0x320 ;  /* 0x0000032000087802 */ /* 0x000fce0000000f00 */
[----:B------:R-:W-:Y:S05]  /*0310*/  CALL.REL.NOINC `($__internal_0_$__cuda_sm3x_div_rn_noftz_f32_slowpath) ;  /* 0x0000000000547944 */ /* 0x000fea0003c00000 */
[----:B------:R-:W-:-:S07]  /*0320*/  IMAD.MOV.U32 R10, RZ, RZ, R0 ;  /* 0x000000ffff0a7224 */ /* 0x000fce00078e0000 */
.L_x_3:
[----:B------:R-:W-:Y:S05]  /*0330*/  BSYNC.RECONVERGENT B0 ;  /* 0x0000000000007941 */ /* 0x000fea0003800200 */
.L_x_2:
[----:B------:R-:W0:Y:S01]  /*0340*/  LDC.64 R6, c[0x0][0x3b0] ;  /* 0x0000ec00ff067b82 */ /* 0x000e220000000a00 */
[----:B------:R-:W1:Y:S07]  /*0350*/  LDCU UR6, c[0x0][0x3bc] ;  /* 0x00007780ff0677ac */ /* 0x000e6e0008000800 */
[----:B------:R-:W2:Y:S01]  /*0360*/  LDC.64 R8, c[0x0][0x398] ;  /* 0x0000e600ff087b82 */ /* 0x000ea20000000a00 */
[----:B0-----:R-:W-:-:S05]  /*0370*/  IMAD.WIDE R6, R2, 0x4, R6 ;  /* 0x0000000402067825 */ /* 0x001fca00078e0206 */
[----:B------:R-:W1:Y:S01]  /*0380*/  LDG.E R3, desc[UR4][R6.64] ;  /* 0x0000000406037981 */ /* 0x000e62000c1e1900 */
[----:B--2---:R-:W-:-:S04]  /*0390*/  IMAD.WIDE R8, R2, 0x4, R8 ;  /* 0x0000000402087825 */ /* 0x004fc800078e0208 */
[----:B-1----:R-:W-:Y:S02]  /*03a0*/  FFMA R13, R10, UR6, R3 ;  /* 0x000000060a0d7c23 */ /* 0x002fe40008000003 */
[----:B------:R-:W0:Y:S03]  /*03b0*/  LDC.64 R10, c[0x0][0x3a0] ;  /* 0x0000e800ff0a7b82 */ /* 0x000e260000000a00 */
[----:B------:R-:W-:Y:S04]  /*03c0*/  STG.E desc[UR4][R6.64], R13 ;  /* 0x0000000d06007986 */ /* 0x000fe8000c101904 */
[----:B------:R-:W2:Y:S04]  /*03d0*/  LDG.E R4, desc[UR4][R4.64] ;  /* 0x0000000404047981 */ /* 0x000ea8000c1e1900 */
[----:B------:R-:W2:Y:S02]  /*03e0*/  LDG.E R3, desc[UR4][R8.64] ;  /* 0x0000000408037981 */ /* 0x000ea4000c1e1900 */
[----:B--2---:R-:W-:Y:S01]  /*03f0*/  FFMA R15, R4, UR6, R3 ;  /* 0x00000006040f7c23 */ /* 0x004fe20008000003 */
[----:B0-----:R-:W-:-:S04]  /*0400*/  IMAD.WIDE R2, R2, 0x4, R10 ;  /* 0x0000000402027825 */ /* 0x001fc800078e020a */
[----:B------:R-:W-:Y:S04]  /*0410*/  STG.E desc[UR4][R8.64], R15 ;  /* 0x0000000f08007986 */ /* 0x000fe8000c101904 */
[----:B------:R-:W2:Y:S04]  /*0420*/  LDG.E R0, desc[UR4][R6.64] ;  /* 0x0000000406007981 */ /* 0x000ea8000c1e1900 */
[----:B------:R-:W2:Y:S02]  /*0430*/  LDG.E R11, desc[UR4][R2.64] ;  /* 0x00000004020b7981 */ /* 0x000ea4000c1e1900 */
[----:B--2---:R-:W-:-:S05]  /*0440*/  FFMA R11, R0, UR6, R11 ;  /* 0x00000006000b7c23 */ /* 0x004fca000800000b */
[----:B------:R-:W-:Y:S01]  /*0450*/  STG.E desc[UR4][R2.64], R11 ;  /* 0x0000000b02007986 */ /* 0x000fe2000c101904 */
[----:B------:R-:W-:Y:S05]  /*0460*/  EXIT ;  /* 0x000000000000794d */ /* 0x000fea0003800000 */
        .weak           $__internal_0_$__cuda_sm3x_div_rn_noftz_f32_slowpath
        .type           $__internal_0_$__cuda_sm3x_div_rn_noftz_f32_slowpath,@function
        .size           $__internal_0_$__cuda_sm3x_div_rn_noftz_f32_slowpath,(.L_x_116 - $__internal_0_$__cuda_sm3x_div_rn_noftz_f32_slowpath)
$__internal_0_$__cuda_sm3x_div_rn_noftz_f32_slowpath:
[----:B------:R-:W-:Y:S01]  /*0470*/  SHF.R.U32.HI R10, RZ, 0x17, R3 ;  /* 0x00000017ff0a7819 */ /* 0x000fe20000011603 */
[----:B------:R-:W-:Y:S01]  /*0480*/  BSSY.RECONVERGENT B1, `(.L_x_4) ;  /* 0x0000062000017945 */ /* 0x000fe20003800200 */
[----:B------:R-:W-:Y:S02]  /*0490*/  SHF.R.U32.HI R9, RZ, 0x17, R0 ;  /* 0x00000017ff097819 */ /* 0x000fe40000011600 */
[----:B------:R-:W-:Y:S02]  /*04a0*/  LOP3.LUT R14, R10, 0xff, RZ, 0xc0, !PT ;  /* 0x000000ff0a0e7812 */ /* 0x000fe400078ec0ff */
[----:B------:R-:W-:-:S03]  /*04b0*/  LOP3.LUT R12, R9, 0xff, RZ, 0xc0, !PT ;  /* 0x000000ff090c7812 */ /* 0x000fc600078ec0ff */
[----:B------:R-:W-:Y:S01]  /*04c0*/  VIADD R11, R14, 0xffffffff ;  /* 0xffffffff0e0b7836 */ /* 0x000fe20000000000 */
[----:B------:R-:W-:-:S04]  /*04d0*/  IADD3 R10, PT, PT, R12, -0x1, RZ ;  /* 0xffffffff0c0a7810 */ /* 0x000fc80007ffe0ff */
[----:B------:R-:W-:-:S04]  /*04e0*/  ISETP.GT.U32.AND P0, PT, R11, 0xfd, PT ;  /* 0x000000fd0b00780c */ /* 0x000fc80003f04070 */
[----:B------:R-:W-:-:S13]  /*04f0*/  ISETP.GT.U32.OR P0, PT, R10, 0xfd, P0 ;  /* 0x000000fd0a00780c */ /* 0x000fda0000704470 */
[----:B------:R-:W-:Y:S01]  /*0500*/  @!P0 IMAD.MOV.U32 R9, RZ, RZ, RZ ;  /* 0x000000ffff098224 */ /* 0x000fe200078e00ff */
[----:B------:R-:W-:Y:S06]  /*0510*/  @!P0 BRA `(.L_x_5) ;  /* 0x00000000005c8947 */ /* 0x000fec0003800000 */
[----:B------:R-:W-:Y:S02]  /*0520*/  FSETP.GTU.FTZ.AND P0, PT, |R0|, +INF , PT ;  /* 0x7f8000000000780b */ /* 0x000fe40003f1c200 */
[----:B------:R-:W-:-:S04]  /*0530*/  FSETP.GTU.FTZ.AND P1, PT, |R3|, +INF , PT ;  /* 0x7f8000000300780b */ /* 0x000fc80003f3c200 */
[----:B------:R-:W-:-:S13]  /*0540*/  PLOP3.LUT P0, PT, P0, P1, PT, 0xf8, 0x8f ;  /* 0x00000000008f781c */ /* 0x000fda0000703f70 */
[----:B------:R-:W-:Y:S05]  /*0550*/  @P0 BRA `(.L_x_6) ;  /* 0x00000004004c0947 */ /* 0x000fea0003800000 */
[----:B------:R-:W-:-:S13]  /*0560*/  LOP3.LUT P0, RZ, R3, 0x7fffffff, R0, 0xc8, !PT ;  /* 0x7fffffff03ff7812 */ /* 0x000fda000780c800 */
[----:B------:R-:W-:Y:S05]  /*0570*/  @!P0 BRA `(.L_x_7) ;  /* 0x00000004003c8947 */ /* 0x000fea0003800000 */
[C---:B------:R-:W-:Y:S02]  /*0580*/  FSETP.NEU.FTZ.AND P2, PT, |R0|.reuse, +INF , PT ;  /* 0x7f8000000000780b */ /* 0x040fe40003f5d200 */
[----:B------:R-:W-:Y:S02]  /*0590*/  FSETP.NEU.FTZ.AND P1, PT, |R3|, +INF , PT ;  /* 0x7f8000000300780b */ /* 0x000fe40003f3d200 */
[----:B------:R-:W-:-:S11]  /*05a0*/  FSETP.NEU.FTZ.AND P0, PT, |R0|, +INF , PT ;  /* 0x7f8000000000780b */ /* 0x000fd60003f1d200 */
[----:B------:R-:W-:Y:S05]  /*05b0*/  @!P1 BRA !P2, `(.L_x_7) ;  /* 0x00000004002c9947 */ /* 0x000fea0005000000 */
[----:B------:R-:W-:-:S04]  /*05c0*/  LOP3.LUT P2, RZ, R0, 0x7fffffff, RZ, 0xc0, !PT ;  /* 0x7fffffff00ff7812 */ /* 0x000fc8000784c0ff */
[----:B------:R-:W-:-:S13]  /*05d0*/  PLOP3.LUT P1, PT, P1, P2, PT, 0x2f, 0xf2 ;  /* 0x0000000000f2781c */ /* 0x000fda0000f24577 */
[----:B------:R-:W-:Y:S05]  /*05e0*/  @P1 BRA `(.L_x_8) ;  /* 0x0000000400181947 */ /* 0x000fea0003800000 */
[----:B------:R-:W-:-:S04]  /*05f0*/  LOP3.LUT P1, RZ, R3, 0x7fffffff, RZ, 0xc0, !PT ;  /* 0x7fffffff03ff7812 */ /* 0x000fc8000782c0ff */
[----:B------:R-:W-:-:S13]  /*0600*/  PLOP3.LUT P0, PT, P0, P1, PT, 0x2f, 0xf2 ;  /* 0x0000000000f2781c */ /* 0x000fda0000702577 */
[----:B------:R-:W-:Y:S05]  /*0610*/  @P0 BRA `(.L_x_9) ;  /* 0x0000000400000947 */ /* 0x000fea0003800000 */
[----:B------:R-:W-:Y:S02]  /*0620*/  ISETP.GE.AND P0, PT, R10, RZ, PT ;  /* 0x000000ff0a00720c */ /* 0x000fe40003f06270 */
[----:B------:R-:W-:-:S11]  /*0630*/  ISETP.GE.AND P1, PT, R11, RZ, PT ;  /* 0x000000ff0b00720c */ /* 0x000fd60003f26270 */
[----:B------:R-:W-:Y:S02]  /*0640*/  @P0 IMAD.MOV.U32 R9, RZ, RZ, RZ ;  /* 0x000000ffff090224 */ /* 0x000fe400078e00ff */
[----:B------:R-:W-:Y:S01]  /*0650*/  @!P0 FFMA R0, R0, 1.84467440737095516160e+19, RZ ;  /* 0x5f80000000008823 */ /* 0x000fe200000000ff */
[----:B------:R-:W-:Y:S02]  /*0660*/  @!P0 IMAD.MOV.U32 R9, RZ, RZ, -0x40 ;  /* 0xffffffc0ff098424 */ /* 0x000fe400078e00ff */
[----:B------:R-:W-:-:S03]  /*0670*/  @!P1 FFMA R3, R3, 1.84467440737095516160e+19, RZ ;  /* 0x5f80000003039823 */ /* 0x000fc600000000ff */
[----:B------:R-:W-:-:S07]  /*0680*/  @!P1 IADD3 R9, PT, PT, R9, 0x40, RZ ;  /* 0x0000004009099810 */ /* 0x000fce0007ffe0ff */
.L_x_5:
[----:B------:R-:W-:Y:S01]  /*0690*/  LEA R10, R14, 0xc0800000, 0x17 ;  /* 0xc08000000e0a7811 */ /* 0x000fe200078eb8ff */
[----:B------:R-:W-:Y:S04]  /*06a0*/  BSSY.RECONVERGENT B2, `(.L_x_10) ;  /* 0x0000036000027945 */ /* 0x000fe80003800200 */
[----:B------:R-:W-:Y:S02]  /*06b0*/  IMAD.IADD R10, R3, 0x1, -R10 ;  /* 0x00000001030a7824 */ /* 0x000fe400078e0a0a */
[----:B------:R-:W-:Y:S02]  /*06c0*/  VIADD R3, R12, 0xffffff81 ;  /* 0xffffff810c037836 */ /* 0x000fe40000000000 */
[----:B------:R0:W1:Y:S01]  /*06d0*/  MUFU.RCP R11, R10 ;  /* 0x0000000a000b7308 */ /* 0x0000620000001000 */
[----:B------:R-:W-:Y:S01]  /*06e0*/  FADD.FTZ R13, -R10, -RZ ;  /* 0x800000ff0a0d7221 */ /* 0x000fe20000010100 */
[C---:B------:R-:W-:Y:S01]  /*06f0*/  IMAD R0, R3.reuse, -0x800000, R0 ;  /* 0xff80000003007824 */ /* 0x040fe200078e0200 */
[----:B0-----:R-:W-:-:S05]  /*0700*/  IADD3 R10, PT, PT, R3, 0x7f, -R14 ;  /* 0x0000007f030a7810 */ /* 0x001fca0007ffe80e */
[----:B------:R-:W-:Y:S02]  /*0710*/  IMAD.IADD R10, R10, 0x1, R9 ;  /* 0x000000010a0a7824 */ /* 0x000fe400078e0209 */
[----:B-1----:R-:W-:-:S04]  /*0720*/  FFMA R12, R11, R13, 1 ;  /* 0x3f8000000b0c7423 */ /* 0x002fc8000000000d */
[----:B------:R-:W-:-:S04]  /*0730*/  FFMA R16, R11, R12, R11 ;  /* 0x0000000c0b107223 */ /* 0x000fc8000000000b */
[----:B------:R-:W-:-:S04]  /*0740*/  FFMA R11, R0, R16, RZ ;  /* 0x00000010000b7223 */ /* 0x000fc800000000ff */
[----:B------:R-:W-:-:S04]  /*0750*/  FFMA R12, R13, R11, R0 ;  /* 0x0000000b0d0c7223 */ /* 0x000fc80000000000 */
[----:B------:R-:W-:-:S04]  /*0760*/  FFMA R11, R16, R12, R11 ;  /* 0x0000000c100b7223 */ /* 0x000fc8000000000b */
[----:B------:R-:W-:-:S04]  /*0770*/  FFMA R12, R13, R11, R0 ;  /* 0x0000000b0d0c7223 */ /* 0x000fc80000000000 */
[----:B------:R-:W-:-:S05]  /*0780*/  FFMA R0, R16, R12, R11 ;  /* 0x0000000c10007223 */ /* 0x000fca000000000b */
[----:B------:R-:W-:-:S04]  /*0790*/  SHF.R.U32.HI R3, RZ, 0x17, R0 ;  /* 0x00000017ff037819 */ /* 0x000fc80000011600 */
[----:B------:R-:W-:-:S04]  /*07a0*/  LOP3.LUT R3, R3, 0xff, RZ, 0xc0, !PT ;  /* 0x000000ff03037812 */ /* 0x000fc800078ec0ff */
[----:B------:R-:W-:-:S05]  /*07b0*/  IADD3 R13, PT, PT, R3, R10, RZ ;  /* 0x0000000a030d7210 */ /* 0x000fca0007ffe0ff */
[----:B------:R-:W-:-:S05]  /*07c0*/  VIADD R3, R13, 0xffffffff ;  /* 0xffffffff0d037836 */ /* 0x000fca0000000000 */
[----:B------:R-:W-:-:S13]  /*07d0*/  ISETP.GE.U32.AND P0, PT, R3, 0xfe, PT ;  /* 0x000000fe0300780c */ /* 0x000fda0003f06070 */
[----:B------:R-:W-:Y:S05]  /*07e0*/  @!P0 BRA `(.L_x_11) ;  /* 0x0000000000808947 */ /* 0x000fea0003800000 */
[----:B------:R-:W-:-:S13]  /*07f0*/  ISETP.GT.AND P0, PT, R13, 0xfe, PT ;  /* 0x000000fe0d00780c */ /* 0x000fda0003f04270 */
[----:B------:R-:W-:Y:S05]  /*0800*/  @P0 BRA `(.L_x_12) ;  /* 0x00000000006c0947 */ /* 0x000fea0003800000 */
[----:B------:R-:W-:-:S13]  /*0810*/  ISETP.GE.AND P0, PT, R13, 0x1, PT ;  /* 0x000000010d00780c */ /* 0x000fda0003f06270 */
[----:B------:R-:W-:Y:S05]  /*0820*/  @P0 BRA `(.L_x_13) ;  /* 0x0000000000740947 */ /* 0x000fea0003800000 */
[----:B------:R-:W-:Y:S02]  /*0830*/  ISETP.GE.AND P0, PT, R13, -0x18, PT ;  /* 0xffffffe80d00780c */ /* 0x000fe40003f06270 */
[----:B------:R-:W-:-:S11]  /*0840*/  LOP3.LUT R0, R0, 0x80000000, RZ, 0xc0, !PT ;  /* 0x8000000000007812 */ /* 0x000fd600078ec0ff */
[----:B------:R-:W-:Y:S05]  /*0850*/  @!P0 BRA `(.L_x_13) ;  /* 0x0000000000688947 */ /* 0x000fea0003800000 */
[CCC-:B------:R-:W-:Y:S01]  /*0860*/  FFMA.RZ R3, R16.reuse, R12.reuse, R11.reuse ;  /* 0x0000000c10037223 */ /* 0x1c0fe2000000c00b */
[CCC-:B------:R-:W-:Y:S01]  /*0870*/  FFMA.RM R10, R16.reuse, R12.reuse, R11.reuse ;  /* 0x0000000c100a7223 */ /* 0x1c0fe2000000400b */
[C---:B------:R-:W-:Y:S02]  /*0880*/  ISETP.NE.AND P2, PT, R13.reuse, RZ, PT ;  /* 0x000000ff0d00720c */ /* 0x040fe40003f45270 */
[----:B------:R-:W-:Y:S02]  /*0890*/  ISETP.NE.AND P1, PT, R13, RZ, PT ;  /* 0x000000ff0d00720c */ /* 0x000fe40003f25270 */
[----:B------:R-:W-:Y:S01]  /*08a0*/  LOP3.LUT R9, R3, 0x7fffff, RZ, 0xc0, !PT ;  /* 0x007fffff03097812 */ /* 0x000fe200078ec0ff */
[----:B------:R-:W-:Y:S01]  /*08b0*/  FFMA.RP R3, R16, R12, R11 ;  /* 0x0000000c10037223 */ /* 0x000fe2000000800b */
[----:B------:R-:W-:Y:S02]  /*08c0*/  VIADD R12, R13, 0x20 ;  /* 0x000000200d0c7836 */ /* 0x000fe40000000000 */
[----:B------:R-:W-:Y:S01]  /*08d0*/  LOP3.LUT R9, R9, 0x800000, RZ, 0xfc, !PT ;  /* 0x0080000009097812 */ /* 0x000fe200078efcff */
[----:B------:R-:W-:Y:S01]  /*08e0*/  IMAD.MOV R11, RZ, RZ, -R13 ;  /* 0x000000ffff0b7224 */ /* 0x000fe200078e0a0d */
[----:B------:R-:W-:-:S02]  /*08f0*/  FSETP.NEU.FTZ.AND P0, PT, R3, R10, PT ;  /* 0x0000000a0300720b */ /* 0x000fc40003f1d000 */
[----:B------:R-:W-:Y:S02]  /*0900*/  SHF.L.U32 R12, R9, R12, RZ ;  /* 0x0000000c090c7219 */ /* 0x000fe400000006ff */
[----:B------:R-:W-:Y:S02]  /*0910*/  SEL R10, R11, RZ, P2 ;  /* 0x000000ff0b0a7207 */ /* 0x000fe40001000000 */
[----:B------:R-:W-:Y:S02]  /*0920*/  ISETP.NE.AND P1, PT, R12, RZ, P1 ;  /* 0x000000ff0c00720c */ /* 0x000fe40000f25270 */
[----:B------:R-:W-:Y:S02]  /*0930*/  SHF.R.U32.HI R10, RZ, R10, R9 ;  /* 0x0000000aff0a7219 */ /* 0x000fe40000011609 */
[----:B------:R-:W-:Y:S02]  /*0940*/  PLOP3.LUT P0, PT, P0, P1, PT, 0xf8, 0x8f ;  /* 0x00000000008f781c */ /* 0x000fe40000703f70 */
[----:B------:R-:W-:-:S02]  /*0950*/  SHF.R.U32.HI R12, RZ, 0x1, R10 ;  /* 0x00000001ff0c7819 */ /* 0x000fc4000001160a */
[----:B------:R-:W-:-:S04]  /*0960*/  SEL R3, RZ, 0x1, !P0 ;  /* 0x00000001ff037807 */ /* 0x000fc80004000000 */
[----:B------:R-:W-:-:S04]  /*0970*/  LOP3.LUT R3, R3, 0x1, R12, 0xf8, !PT ;  /* 0x0000000103037812 */ /* 0x000fc800078ef80c */
[----:B------:R-:W-:-:S04]  /*0980*/  LOP3.LUT R3, R3, R10, RZ, 0xc0, !PT ;  /* 0x0000000a03037212 */ /* 0x000fc800078ec0ff */
[----:B------:R-:W-:-:S04]  /*0990*/  IADD3 R3, PT, PT, R12, R3, RZ ;  /* 0x000000030c037210 */ /* 0x000fc80007ffe0ff */
[----:B------:R-:W-:Y:S01]  /*09a0*/  LOP3.LUT R0, R3, R0, RZ, 0xfc, !PT ;  /* 0x0000000003007212 */ /* 0x000fe200078efcff */
[----:B------:R-:W-:Y:S06]  /*09b0*/  BRA `(.L_x_13) ;  /* 0x0000000000107947 */ /* 0x000fec0003800000 */
.L_x_12:
[----:B------:R-:W-:-:S04]  /*09c0*/  LOP3.LUT R0, R0, 0x80000000, RZ, 0xc0, !PT ;  /* 0x8000000000007812 */ /* 0x000fc800078ec0ff */
[----:B------:R-:W-:Y:S01]  /*09d0*/  LOP3.LUT R0, R0, 0x7f800000, RZ, 0xfc, !PT ;  /* 0x7f80000000007812 */ /* 0x000fe200078efcff */
[----:B------:R-:W-:Y:S06]  /*09e0*/  BRA `(.L_x_13) ;  /* 0x0000000000047947 */ /* 0x000fec0003800000 */
.L_x_11:
[----:B------:R-:W-:-:S07]  /*09f0*/  IMAD R0, R10, 0x800000, R0 ;  /* 0x008000000a007824 */ /* 0x000fce00078e0200 */
.L_x_13:
[----:B------:R-:W-:Y:S05]  /*0a00*/  BSYNC.RECONVERGENT B2 ;  /* 0x0000000000027941 */ /* 0x000fea0003800200 */
.L_x_10:
[----:B------:R-:W-:Y:S05]  /*0a10*/  BRA `(.L_x_14) ;  /* 0x0000000000207947 */ /* 0x000fea0003800000 */
.L_x_9:
[----:B------:R-:W-:-:S04]  /*0a20*/  LOP3.LUT R0, R3, 0x80000000, R0, 0x48, !PT ;  /* 0x8000000003007812 */ /* 0x000fc800078e4800 */
[----:B------:R-:W-:Y:S01]  /*0a30*/  LOP3.LUT R0, R0, 0x7f800000, RZ, 0xfc, !PT ;  /* 0x7f80000000007812 */ /* 0x000fe200078efcff */
[----:B------:R-:W-:Y:S06]  /*0a40*/  BRA `(.L_x_14) ;  /* 0x0000000000147947 */ /* 0x000fec0003800000 */
.L_x_8:
[----:B------:R-:W-:Y:S01]  /*0a50*/  LOP3.LUT R0, R3, 0x80000000, R0, 0x48, !PT ;  /* 0x8000000003007812 */ /* 0x000fe200078e4800 */
[----:B------:R-:W-:Y:S06]  /*0a60*/  BRA `(.L_x_14) ;  /* 0x00000000000c7947 */ /* 0x000fec0003800000 */
.L_x_7:
[----:B------:R-:W0:Y:S01]  /*0a70*/  MUFU.RSQ R0, -QNAN ;  /* 0xffc0000000007908 */ /* 0x000e220000001400 */
[----:B------:R-:W-:Y:S05]  /*0a80*/  BRA `(.L_x_14) ;  /* 0x0000000000047947 */ /* 0x000fea0003800000 */
.L_x_6:
[----:B------:R-:W-:-:S07]  /*0a90*/  FADD.FTZ R0, R0, R3 ;  /* 0x0000000300007221 */ /* 0x000fce0000010000 */
.L_x_14:
[----:B------:R-:W-:Y:S05]  /*0aa0*/  BSYNC.RECONVERGENT B1 ;  /* 0x0000000000017941 */ /* 0x000fea0003800200 */
.L_x_4:
[----:B------:R-:W-:-:S04]  /*0ab0*/  IMAD.MOV.U32 R9, RZ, RZ, 0x0 ;  /* 0x00000000ff097424 */ /* 0x000fc800078e00ff */
[----:B0-----:R-:W-:Y:S05]  /*0ac0*/  RET.REL.NODEC R8 `(_Z18update_points_cudaPfS_S_S_S_S_S_if) ;  /* 0xfffffff4084c7950 */ /* 0x001fea0003c3ffff */
.L_x_15:
[----:B------:R-:W-:-:S00]  /*0ad0*/  BRA `(.L_x_15) ;  /* 0xfffffffc00fc7947 */ /* 0x000fc0000383ffff */
[----:B------:R-:W-:-:S00]  /*0ae0*/  NOP ;  /* 0x0000000000007918 */ /* 0x000fc00000000000 */
        /* <DEDUP_REMOVED lines=9> */
.L_x_116:


//--------------------- .text._Z20calculate_force_cudaPfS_S_S_S_i --------------------------
	.section	.text._Z20calculate_force_cudaPfS_S_S_S_i,"ax",@progbits
	.align	128
        .global         _Z20calculate_force_cudaPfS_S_S_S_i
        .type           _Z20calculate_force_cudaPfS_S_S_S_i,@function
        .size           _Z20calculate_force_cudaPfS_S_S_S_i,(.L_x_118 - _Z20calculate_force_cudaPfS_S_S_S_i)
        .other          _Z20calculate_force_cudaPfS_S_S_S_i,@"STO_CUDA_ENTRY STV_DEFAULT"
_Z20calculate_force_cudaPfS_S_S_S_i:
.text._Z20calculate_force_cudaPfS_S_S_S_i:
        /* <DEDUP_REMOVED lines=8> */
[----:B------:R-:W-:Y:S01]  /*0080*/  ISETP.GE.AND P0, PT, R6, 0x1, PT ;  /* 0x000000010600780c */ /* 0x000fe20003f06270 */
[----:B------:R-:W0:Y:S01]  /*0090*/  LDCU.64 UR10, c[0x0][0x358] ;  /* 0x00006b00ff0a77ac */ /* 0x000e220008000a00 */
[----:B------:R-:W-:Y:S01]  /*00a0*/  BSSY.RECONVERGENT B0, `(.L_x_16) ;  /* 0x00001b3000007945 */ /* 0x000fe20003800200 */
[----:B------:R-:W-:Y:S01]  /*00b0*/  HFMA2 R26, -RZ, RZ, 0, 0 ;  /* 0x00000000ff1a7431 */ /* 0x000fe200000001ff */
[----:B------:R-:W-:Y:S01]  /*00c0*/  MOV R5, RZ ;  /* 0x000000ff00057202 */ /* 0x000fe20000000f00 */
[----:B------:R-:W-:-:S08]  /*00d0*/  IMAD.MOV.U32 R28, RZ, RZ, RZ ;  /* 0x000000ffff1c7224 */ /* 0x000fd000078e00ff */
[----:B------:R-:W-:Y:S05]  /*00e0*/  @!P0 BRA `(.L_x_17) ;  /* 0x0000001800b88947 */ /* 0x000fea0003800000 */
[----:B------:R-:W1:Y:S08]  /*00f0*/  LDC.64 R4, c[0x0][0x380] ;  /* 0x0000e000ff047b82 */ /* 0x000e700000000a00 */
[----:B------:R-:W2:Y:S08]  /*0100*/  LDC.64 R8, c[0x0][0x390] ;  /* 0x0000e400ff087b82 */ /* 0x000eb00000000a00 */
[----:B------:R-:W3:Y:S01]  /*0110*/  LDC.64 R2, c[0x0][0x388] ;  /* 0x0000e200ff027b82 */ /* 0x000ee20000000a00 */
[----:B-1----:R-:W-:-:S06]  /*0120*/  IMAD.WIDE.U32 R4, R6, 0x4, R4 ;  /* 0x0000000406047825 */ /* 0x002fcc00078e0004 */
[----:B0-----:R0:W4:Y:S01]  /*0130*/  LDG.E R4, desc[UR10][R4.64] ;  /* 0x0000000a04047981 */ /* 0x001122000c1e1900 */
[----:B--2---:R-:W-:-:S06]  /*0140*/  IMAD.WIDE.U32 R8, R6, 0x4, R8 ;  /* 0x0000000406087825 */ /* 0x004fcc00078e0008 */
[----:B------:R1:W5:Y:S01]  /*0150*/  LDG.E R8, desc[UR10][R8.64] ;  /* 0x0000000a08087981 */ /* 0x000362000c1e1900 */
[----:B---3--:R-:W-:-:S05]  /*0160*/  IMAD.WIDE.U32 R2, R6, 0x4, R2 ;  /* 0x0000000406027825 */ /* 0x008fca00078e0002 */
[----:B------:R1:W5:Y:S01]  /*0170*/  LDG.E R11, desc[UR10][R2.64] ;  /* 0x0000000a020b7981 */ /* 0x000362000c1e1900 */
[----:B------:R-:W-:-:S04]  /*0180*/  VIMNMX R7, PT, PT, R6, UR16, PT ;  /* 0x0000001006077c48 */ /* 0x000fc8000bfe0100 */
[C---:B------:R-:W-:Y:S01]  /*0190*/  ISETP.GE.AND P0, PT, R7.reuse, 0x4, PT ;  /* 0x000000040700780c */ /* 0x040fe20003f06270 */
[----:B------:R-:W-:Y:S01]  /*01a0*/  UMOV UR4, 0x616dd9f1 ;  /* 0x616dd9f100047882 */ /* 0x000fe20000000000 */
[----:B------:R-:W-:Y:S01]  /*01b0*/  UMOV UR5, 0x3dd25598 ;  /* 0x3dd2559800057882 */ /* 0x000fe20000000000 */
[----:B------:R-:W-:Y:S01]  /*01c0*/  BSSY.RECONVERGENT B2, `(.L_x_18) ;  /* 0x00000f1000027945 */ /* 0x000fe20003800200 */
[----:B------:R-:W-:Y:S01]  /*01d0*/  MOV R28, RZ ;  /* 0x000000ff001c7202 */ /* 0x000fe20000000f00 */
[----:B------:R-:W-:Y:S01]  /*01e0*/  IMAD.MOV.U32 R26, RZ, RZ, RZ ;  /* 0x000000ffff1a7224 */ /* 0x000fe200078e00ff */
[----:B------:R-:W-:Y:S02]  /*01f0*/  MOV R0, RZ ;  /* 0x000000ff00007202 */ /* 0x000fe40000000f00 */
[----:B0-----:R-:W-:Y:S01]  /*0200*/  VIMNMX R5, PT, PT, R7, 0x1, !PT ;  /* 0x0000000107057848 */ /* 0x001fe20007fe0100 */
[----:B----4-:R-:W0:Y:S02]  /*0210*/  F2F.F64.F32 R38, R4 ;  /* 0x0000000400267310 */ /* 0x010e240000201800 */
[----:B0-----:R-:W-:-:S02]  /*0220*/  DMUL R38, R38, UR4 ;  /* 0x0000000426267c28 */ /* 0x001fc40008000000 */
[----:B-1----:R-:W-:Y:S09]  /*0230*/  @!P0 BRA `(.L_x_19) ;  /* 0x0000000c00a48947 */ /* 0x002ff20003800000 */
[----:B------:R-:W0:Y:S01]  /*0240*/  LDCU.128 UR12, c[0x0][0x380] ;  /* 0x00007000ff0c77ac */ /* 0x000e220008000c00 */
[----:B------:R-:W-:Y:S02]  /*0250*/  LOP3.LUT R2, R5, 0x7ffffffc, RZ, 0xc0, !PT ;  /* 0x7ffffffc05027812 */ /* 0x000fe400078ec0ff */
[----:B------:R-:W-:Y:S01]  /*0260*/  MOV R28, RZ ;  /* 0x000000ff001c7202 */ /* 0x000fe20000000f00 */
[----:B------:R-:W1:Y:S01]  /*0270*/  LDCU.64 UR6, c[0x0][0x390] ;  /* 0x00007200ff0677ac */ /* 0x000e620008000a00 */
[----:B------:R-:W-:Y:S01]  /*0280*/  IADD3 R2, PT, PT, -R2, RZ, RZ ;  /* 0x000000ff02027210 */ /* 0x000fe20007ffe1ff */
[----:B0-----:R-:W-:Y:S02]  /*0290*/  UIADD3 UR8, UP0, UPT, UR14, 0x8, URZ ;  /* 0x000000080e087890 */ /* 0x001fe4000ff1e0ff */
[----:B------:R-:W-:Y:S02]  /*02a0*/  UIADD3 UR4, UP2, UPT, UR12, 0x8, URZ ;  /* 0x000000080c047890 */ /* 0x000fe4000ff5e0ff */
[----:B-1----:R-:W-:-:S02]  /*02b0*/  UIADD3 UR6, UP1, UPT, UR6, 0x8, URZ ;  /* 0x0000000806067890 */ /* 0x002fc4000ff3e0ff */
[----:B------:R-:W-:Y:S01]  /*02c0*/  UIADD3.X UR9, UPT, UPT, URZ, UR15, URZ, UP0, !UPT ;  /* 0x0000000fff097290 */ /* 0x000fe200087fe4ff */
[----:B------:R-:W-:Y:S01]  /*02d0*/  IMAD.U32 R18, RZ, RZ, UR8 ;  /* 0x00000008ff127e24 */ /* 0x000fe2000f8e00ff */
[----:B------:R-:W-:Y:S01]  /*02e0*/  UIADD3.X UR5, UPT, UPT, URZ, UR13, URZ, UP2, !UPT ;  /* 0x0000000dff057290 */ /* 0x000fe200097fe4ff */
[----:B------:R-:W-:Y:S01]  /*02f0*/  MOV R14, UR4 ;  /* 0x00000004000e7c02 */ /* 0x000fe20008000f00 */
[----:B------:R-:W-:Y:S01]  /*0300*/  UIADD3.X UR7, UPT, UPT, URZ, UR7, URZ, UP1, !UPT ;  /* 0x00000007ff077290 */ /* 0x000fe20008ffe4ff */
[----:B------:R-:W-:Y:S01]  /*0310*/  MOV R16, UR6 ;  /* 0x0000000600107c02 */ /* 0x000fe20008000f00 */
[----:B------:R-:W-:Y:S02]  /*0320*/  IMAD.U32 R19, RZ, RZ, UR9 ;  /* 0x00000009ff137e24 */ /* 0x000fe4000f8e00ff */
[----:B------:R-:W-:Y:S02]  /*0330*/  MOV R15, UR5 ;  /* 0x00000005000f7c02 */ /* 0x000fe40008000f00 */
[----:B------:R-:W-:-:S07]  /*0340*/  MOV R17, UR7 ;  /* 0x0000000700117c02 */ /* 0x000fce0008000f00 */
.L_x_40:
[----:B------:R-:W2:Y:S04]  /*0350*/  LDG.E R3, desc[UR10][R16.64+-0x8] ;  /* 0xfffff80a10037981 */ /* 0x000ea8000c1e1900 */
[----:B------:R-:W3:Y:S01]  /*0360*/  LDG.E R0, desc[UR10][R18.64+-0x8] ;  /* 0xfffff80a12007981 */ /* 0x000ee2000c1e1900 */
[----:B------:R-:W-:Y:S01]  /*0370*/  BSSY.RECONVERGENT B1, `(.L_x_20) ;  /* 0x0000012000017945 */ /* 0x000fe20003800200 */
[----:B--2--5:R-:W-:Y:S01]  /*0380*/  FADD R12, -R8, R3 ;  /* 0x00000003080c7221 */ /* 0x024fe20000000100 */
[----:B---3--:R-:W-:-:S03]  /*0390*/  FADD R13, -R11, R0 ;  /* 0x000000000b0d7221 */ /* 0x008fc60000000100 */
[----:B------:R-:W-:-:S04]  /*03a0*/  FMUL R0, R12, R12 ;  /* 0x0000000c0c007220 */ /* 0x000fc80000400000 */
[----:B------:R-:W-:-:S04]  /*03b0*/  FFMA R0, R13, R13, R0 ;  /* 0x0000000d0d007223 */ /* 0x000fc80000000000 */
[----:B------:R-:W-:-:S04]  /*03c0*/  FADD R9, R0, 9.9999997171806853657e-10 ;  /* 0x3089705f00097421 */ /* 0x000fc80000000000 */
[----:B------:R-:W-:Y:S01]  /*03d0*/  VIADD R0, R9, 0xf3000000 ;  /* 0xf300000009007836 */ /* 0x000fe20000000000 */
[----:B------:R0:W1:Y:S04]  /*03e0*/  MUFU.RSQ R4, R9 ;  /* 0x0000000900047308 */ /* 0x0000680000001400 */
[----:B------:R-:W-:Y:S02]  /*03f0*/  ISETP.GT.U32.AND P0, PT, R0, 0x727fffff, PT ;  /* 0x727fffff0000780c */ /* 0x000fe40003f04070 */
[----:B------:R-:W-:-:S11]  /*0400*/  LOP3.LUT R0, R5, 0x7ffffffc, RZ, 0xc0, !PT ;  /* 0x7ffffffc05007812 */ /* 0x000fd600078ec0ff */
[----:B01----:R-:W-:Y:S05]  /*0410*/  @!P0 BRA `(.L_x_21) ;  /* 0x00000000000c8947 */ /* 0x003fea0003800000 */
[----:B------:R-:W-:-:S07]  /*0420*/  MOV R7, 0x440 ;  /* 0x0000044000077802 */ /* 0x000fce0000000f00 */
[----:B------:R-:W-:Y:S05]  /*0430*/  CALL.REL.NOINC `($__internal_2_$__cuda_sm20_sqrt_rn_f32_slowpath) ;  /* 0x0000003c00847944 */ /* 0x000fea0003c00000 */
[----:B------:R-:W-:Y:S05]  /*0440*/  BRA `(.L_x_22) ;  /* 0x0000000000107947 */ /* 0x000fea0003800000 */
.L_x_21:
[----:B------:R-:W-:Y:S01]  /*0450*/  FMUL.FTZ R22, R9, R4 ;  /* 0x0000000409167220 */ /* 0x000fe20000410000 */
[----:B------:R-:W-:-:S03]  /*0460*/  FMUL.FTZ R4, R4, 0.5 ;  /* 0x3f00000004047820 */ /* 0x000fc60000410000 */
[----:B------:R-:W-:-:S04]  /*0470*/  FFMA R3, -R22, R22, R9 ;  /* 0x0000001616037223 */ /* 0x000fc80000000109 */
[----:B------:R-:W-:-:S07]  /*0480*/  FFMA R22, R3, R4, R22 ;  /* 0x0000000403167223 */ /* 0x000fce0000000016 */
.L_x_22:
[----:B------:R-:W-:Y:S05]  /*0490*/  BSYNC.RECONVERGENT B1 ;  /* 0x0000000000017941 */ /* 0x000fea0003800200 */
.L_x_20:
[----:B------:R-:W2:Y:S01]  /*04a0*/  LDG.E R3, desc[UR10][R14.64+-0x8] ;  /* 0xfffff80a0e037981 */ /* 0x000ea2000c1e1900 */
[----:B------:R-:W-:Y:S01]  /*04b0*/  FMUL R22, R9, R22 ;  /* 0x0000001609167220 */ /* 0x000fe20000400000 */
[----:B------:R-:W-:Y:S01]  /*04c0*/  MOV R32, 0x1 ;  /* 0x0000000100207802 */ /* 0x000fe20000000f00 */
[----:B------:R-:W-:Y:S04]  /*04d0*/  BSSY.RECONVERGENT B3, `(.L_x_23) ;  /* 0x0000018000037945 */ /* 0x000fe80003800200 */
[----:B------:R-:W0:Y:S08]  /*04e0*/  F2F.F64.F32 R22, R22 ;  /* 0x0000001600167310 */ /* 0x000e300000201800 */
[----:B0-----:R-:W0:Y:S02]  /*04f0*/  MUFU.RCP64H R33, R23 ;  /* 0x0000001700217308 */ /* 0x001e240000001800 */
[----:B0-----:R-:W-:-:S08]  /*0500*/  DFMA R20, -R22, R32, 1 ;  /* 0x3ff000001614742b */ /* 0x001fd00000000120 */
[----:B------:R-:W-:-:S08]  /*0510*/  DFMA R20, R20, R20, R20 ;  /* 0x000000141414722b */ /* 0x000fd00000000014 */
[----:B------:R-:W-:-:S08]  /*0520*/  DFMA R32, R32, R20, R32 ;  /* 0x000000142020722b */ /* 0x000fd00000000020 */
[----:B------:R-:W-:-:S08]  /*0530*/  DFMA R20, -R22, R32, 1 ;  /* 0x3ff000001614742b */ /* 0x000fd00000000120 */
[----:B------:R-:W-:Y:S01]  /*0540*/  DFMA R32, R32, R20, R32 ;  /* 0x000000142020722b */ /* 0x000fe20000000020 */
[----:B--2---:R-:W0:Y:S02]  /*0550*/  F2F.F64.F32 R24, R3 ;  /* 0x0000000300187310 */ /* 0x004e240000201800 */
[----:B0-----:R-:W-:-:S08]  /*0560*/  DMUL R24, R38, R24 ;  /* 0x0000001826187228 */ /* 0x001fd00000000000 */
[----:B------:R-:W-:Y:S02]  /*0570*/  DMUL R20, R24, R32 ;  /* 0x0000002018147228 */ /* 0x000fe40000000000 */
[----:B------:R-:W-:-:S06]  /*0580*/  FSETP.GEU.AND P1, PT, |R25|, 6.5827683646048100446e-37, PT ;  /* 0x036000001900780b */ /* 0x000fcc0003f2e200 */
[----:B------:R-:W-:-:S08]  /*0590*/  DFMA R30, -R22, R20, R24 ;  /* 0x00000014161e722b */ /* 0x000fd00000000118 */
[----:B------:R-:W-:-:S10]  /*05a0*/  DFMA R20, R32, R30, R20 ;  /* 0x0000001e2014722b */ /* 0x000fd40000000014 */
[----:B------:R-:W-:-:S05]  /*05b0*/  FFMA R4, RZ, R23, R21 ;  /* 0x00000017ff047223 */ /* 0x000fca0000000015 */
[----:B------:R-:W-:-:S13]  /*05c0*/  FSETP.GT.AND P0, PT, |R4|, 1.469367938527859385e-39, PT ;  /* 0x001000000400780b */ /* 0x000fda0003f04200 */
[----:B------:R-:W-:Y:S05]  /*05d0*/  @P0 BRA P1, `(.L_x_24) ;  /* 0x00000000001c0947 */ /* 0x000fea0000800000 */
[----:B------:R-:W-:Y:S01]  /*05e0*/  IMAD.MOV.U32 R20, RZ, RZ, R25 ;  /* 0x000000ffff147224 */ /* 0x000fe200078e0019 */
[----:B------:R-:W-:Y:S02]  /*05f0*/  MOV R21, R24 ;  /* 0x0000001800157202 */ /* 0x000fe40000000f00 */
[----:B------:R-:W-:Y:S02]  /*0600*/  MOV R25, R23 ;  /* 0x0000001700197202 */ /* 0x000fe40000000f00 */
[----:B------:R-:W-:-:S07]  /*0610*/  MOV R7, 0x630 ;  /* 0x0000063000077802 */ /* 0x000fce0000000f00 */
[----:B------:R-:W-:Y:S05]  /*0620*/  CALL.REL.NOINC `($__internal_1_$__cuda_sm20_div_rn_f64_full) ;  /* 0x0000003400747944 */ /* 0x000fea0003c00000 */
[----:B------:R-:W-:Y:S01]  /*0630*/  MOV R20, R9 ;  /* 0x0000000900147202 */ /* 0x000fe20000000f00 */
[----:B------:R-:W-:-:S07]  /*0640*/  IMAD.MOV.U32 R21, RZ, RZ, R10 ;  /* 0x000000ffff157224 */ /* 0x000fce00078e000a */
.L_x_24:
[----:B------:R-:W-:Y:S05]  /*0650*/  BSYNC.RECONVERGENT B3 ;  /* 0x0000000000037941 */ /* 0x000fea0003800200 */
.L_x_23:
[----:B------:R-:W2:Y:S04]  /*0660*/  LDG.E R3, desc[UR10][R16.64+-0x4] ;  /* 0xfffffc0a10037981 */ /* 0x000ea8000c1e1900 */
[----:B------:R-:W3:Y:S01]  /*0670*/  LDG.E R4, desc[UR10][R18.64+-0x4] ;  /* 0xfffffc0a12047981 */ /* 0x000ee2000c1e1900 */
[----:B------:R-:W0:Y:S01]  /*0680*/  F2F.F32.F64 R21, R20 ;  /* 0x0000001400157310 */ /* 0x000e220000301000 */
[----:B------:R-:W-:Y:S01]  /*0690*/  BSSY.RECONVERGENT B1, `(.L_x_25) ;  /* 0x0000013000017945 */ /* 0x000fe20003800200 */
[-C--:B0-----:R-:W-:Y:S01]  /*06a0*/  FFMA R26, R13, R21.reuse, R26 ;  /* 0x000000150d1a7223 */ /* 0x081fe2000000001a */
[----:B------:R-:W-:Y:S01]  /*06b0*/  FFMA R28, R12, R21, R28 ;  /* 0x000000150c1c7223 */ /* 0x000fe2000000001c */
[----:B--2---:R-:W-:Y:S01]  /*06c0*/  FADD R3, -R8, R3 ;  /* 0x0000000308037221 */ /* 0x004fe20000000100 */
[----:B---3--:R-:W-:-:S03]  /*06d0*/  FADD R4, -R11, R4 ;  /* 0x000000040b047221 */ /* 0x008fc60000000100 */
[----:B------:R-:W-:-:S04]  /*06e0*/  FMUL R7, R3, R3 ;  /* 0x0000000303077220 */ /* 0x000fc80000400000 */
[----:B------:R-:W-:-:S04]  /*06f0*/  FFMA R7, R4, R4, R7 ;  /* 0x0000000404077223 */ /* 0x000fc80000000007 */
[----:B------:R-:W-:-:S04]  /*0700*/  FADD R9, R7, 9.9999997171806853657e-10 ;  /* 0x3089705f07097421 */ /* 0x000fc80000000000 */
[----:B------:R0:W1:Y:S01]  /*0710*/  MUFU.RSQ R10, R9 ;  /* 0x00000009000a7308 */ /* 0x0000620000001400 */
[----:B------:R-:W-:-:S04]  /*0720*/  IADD3 R7, PT, PT, R9, -0xd000000, RZ ;  /* 0xf300000009077810 */ /* 0x000fc80007ffe0ff */
[----:B------:R-:W-:-:S13]  /*0730*/  ISETP.GT.U32.AND P0, PT, R7, 0x727fffff, PT ;  /* 0x727fffff0700780c */ /* 0x000fda0003f04070 */
[----:B01----:R-:W-:Y:S05]  /*0740*/  @!P0 BRA `(.L_x_26) ;  /* 0x00000000000c8947 */ /* 0x003fea0003800000 */
[----:B------:R-:W-:-:S07]  /*0750*/  MOV R7, 0x770 ;  /* 0x0000077000077802 */ /* 0x000fce0000000f00 */
[----:B------:R-:W-:Y:S05]  /*0760*/  CALL.REL.NOINC `($__internal_2_$__cuda_sm20_sqrt_rn_f32_slowpath) ;  /* 0x0000003800b87944 */ /* 0x000fea0003c00000 */
[----:B------:R-:W-:Y:S05]  /*0770*/  BRA `(.L_x_27) ;  /* 0x0000000000107947 */ /* 0x000fea0003800000 */
.L_x_26:
[----:B------:R-:W-:Y:S01]  /*0780*/  FMUL.FTZ R22, R9, R10 ;  /* 0x0000000a09167220 */ /* 0x000fe20000410000 */
[----:B------:R-:W-:-:S03]  /*0790*/  FMUL.FTZ R10, R10, 0.5 ;  /* 0x3f0000000a0a7820 */ /* 0x000fc60000410000 */
[----:B------:R-:W-:-:S04]  /*07a0*/  FFMA R7, -R22, R22, R9 ;  /* 0x0000001616077223 */ /* 0x000fc80000000109 */
[----:B------:R-:W-:-:S07]  /*07b0*/  FFMA R22, R7, R10, R22 ;  /* 0x0000000a07167223 */ /* 0x000fce0000000016 */
.L_x_27:
[----:B------:R-:W-:Y:S05]  /*07c0*/  BSYNC.RECONVERGENT B1 ;  /* 0x0000000000017941 */ /* 0x000fea0003800200 */
.L_x_25:
[----:B------:R-:W2:Y:S01]  /*07d0*/  LDG.E R7, desc[UR10][R14.64+-0x4] ;  /* 0xfffffc0a0e077981 */ /* 0x000ea2000c1e1900 */
[----:B------:R-:W-:Y:S01]  /*07e0*/  FMUL R12, R9, R22 ;  /* 0x00000016090c7220 */ /* 0x000fe20000400000 */
[----:B------:R-:W-:Y:S01]  /*07f0*/  HFMA2 R30, -RZ, RZ, 0, 5.9604644775390625e-08 ;  /* 0x00000001ff1e7431 */ /* 0x000fe200000001ff */
        /* <DEDUP_REMOVED lines=18> */
[----:B------:R-:W-:Y:S01]  /*0920*/  MOV R20, R23 ;  /* 0x0000001700147202 */ /* 0x000fe20000000f00 */
[----:B------:R-:W-:Y:S01]  /*0930*/  IMAD.MOV.U32 R25, RZ, RZ, R13 ;  /* 0x000000ffff197224 */ /* 0x000fe200078e000d */
[----:B------:R-:W-:Y:S02]  /*0940*/  MOV R22, R12 ;  /* 0x0000000c00167202 */ /* 0x000fe40000000f00 */
[----:B------:R-:W-:-:S07]  /*0950*/  MOV R7, 0x970 ;  /* 0x0000097000077802 */ /* 0x000fce0000000f00 */
[----:B------:R-:W-:Y:S05]  /*0960*/  CALL.REL.NOINC `($__internal_1_$__cuda_sm20_div_rn_f64_full) ;  /* 0x0000003000a47944 */ /* 0x000fea0003c00000 */
[----:B------:R-:W-:Y:S02]  /*0970*/  MOV R20, R9 ;  /* 0x0000000900147202 */ /* 0x000fe40000000f00 */
[----:B------:R-:W-:-:S07]  /*0980*/  MOV R21, R10 ;  /* 0x0000000a00157202 */ /* 0x000fce0000000f00 */
.L_x_29:
[----:B------:R-:W-:Y:S05]  /*0990*/  BSYNC.RECONVERGENT B3 ;  /* 0x0000000000037941 */ /* 0x000fea0003800200 */
.L_x_28:
        /* <DEDUP_REMOVED lines=11> */
[----:B------:R-:W-:Y:S01]  /*0a50*/  VIADD R7, R9, 0xf3000000 ;  /* 0xf300000009077836 */ /* 0x000fe20000000000 */
[----:B------:R0:W1:Y:S04]  /*0a60*/  MUFU.RSQ R10, R9 ;  /* 0x00000009000a7308 */ /* 0x0000680000001400 */
[----:B------:R-:W-:-:S13]  /*0a70*/  ISETP.GT.U32.AND P0, PT, R7, 0x727fffff, PT ;  /* 0x727fffff0700780c */ /* 0x000fda0003f04070 */
[----:B01----:R-:W-:Y:S05]  /*0a80*/  @!P0 BRA `(.L_x_31) ;  /* 0x00000000000c8947 */ /* 0x003fea0003800000 */
[----:B------:R-:W-:-:S07]  /*0a90*/  MOV R7, 0xab0 ;  /* 0x00000ab000077802 */ /* 0x000fce0000000f00 */
[----:B------:R-:W-:Y:S05]  /*0aa0*/  CALL.REL.NOINC `($__internal_2_$__cuda_sm20_sqrt_rn_f32_slowpath) ;  /* 0x0000003400e87944 */ /* 0x000fea0003c00000 */
[----:B------:R-:W-:Y:S05]  /*0ab0*/  BRA `(.L_x_32) ;  /* 0x0000000000107947 */ /* 0x000fea0003800000 */
.L_x_31:
[----:B------:R-:W-:Y:S01]  /*0ac0*/  FMUL.FTZ R22, R9, R10 ;  /* 0x0000000a09167220 */ /* 0x000fe20000410000 */
[----:B------:R-:W-:-:S03]  /*0ad0*/  FMUL.FTZ R7, R10, 0.5 ;  /* 0x3f0000000a077820 */ /* 0x000fc60000410000 */
[----:B------:R-:W-:-:S04]  /*0ae0*/  FFMA R3, -R22, R22, R9 ;  /* 0x0000001616037223 */ /* 0x000fc80000000109 */
[----:B------:R-:W-:-:S07]  /*0af0*/  FFMA R22, R3, R7, R22 ;  /* 0x0000000703167223 */ /* 0x000fce0000000016 */
.L_x_32:
[----:B------:R-:W-:Y:S05]  /*0b00*/  BSYNC.RECONVERGENT B1 ;  /* 0x0000000000017941 */ /* 0x000fea0003800200 */
.L_x_30:
        /* <DEDUP_REMOVED lines=27> */
.L_x_34:
[----:B------:R-:W-:Y:S05]  /*0cc0*/  BSYNC.RECONVERGENT B3 ;  /* 0x0000000000037941 */ /* 0x000fea0003800200 */
.L_x_33:
        /* <DEDUP_REMOVED lines=18> */
.L_x_36:
[----:B------:R-:W-:Y:S01]  /*0df0*/  FMUL.FTZ R22, R9, R10 ;  /* 0x0000000a09167220 */ /* 0x000fe20000410000 */
[----:B------:R-:W-:-:S03]  /*0e00*/  FMUL.FTZ R10, R10, 0.5 ;  /* 0x3f0000000a0a7820 */ /* 0x000fc60000410000 */
[----:B------:R-:W-:-:S04]  /*0e10*/  FFMA R7, -R22, R22, R9 ;  /* 0x0000001616077223 */ /* 0x000fc80000000109 */
[----:B------:R-:W-:-:S07]  /*0e20*/  FFMA R22, R7, R10, R22 ;  /* 0x0000000a07167223 */ /* 0x000fce0000000016 */
.L_x_37:
[----:B------:R-:W-:Y:S05]  /*0e30*/  BSYNC.RECONVERGENT B1 ;  /* 0x0000000000017941 */ /* 0x000fea0003800200 */
.L_x_35:
        /* <DEDUP_REMOVED lines=28> */
.L_x_39:
[----:B------:R-:W-:Y:S05]  /*1000*/  BSYNC.RECONVERGENT B3 ;  /* 0x0000000000037941 */ /* 0x000fea0003800200 */
.L_x_38:
[----:B------:R-:W-:Y:S01]  /*1010*/  VIADD R2, R2, 0x4 ;  /* 0x0000000402027836 */ /* 0x000fe20000000000 */
[----:B------:R-:W0:Y:S01]  /*1020*/  F2F.F32.F64 R21, R20 ;  /* 0x0000001400157310 */ /* 0x000e220000301000 */
[----:B------:R-:W-:Y:S02]  /*1030*/  IADD3 R14, P3, PT, R14, 0x10, RZ ;  /* 0x000000100e0e7810 */ /* 0x000fe40007f7e0ff */
[----:B------:R-:W-:Y:S02]  /*1040*/  IADD3 R18, P1, PT, R18, 0x10, RZ ;  /* 0x0000001012127810 */ /* 0x000fe40007f3e0ff */
[----:B------:R-:W-:Y:S01]  /*1050*/  ISETP.NE.AND P0, PT, R2, RZ, PT ;  /* 0x000000ff0200720c */ /* 0x000fe20003f05270 */
[----:B------:R-:W-:Y:S01]  /*1060*/  IMAD.X R15, RZ, RZ, R15, P3 ;  /* 0x000000ffff0f7224 */ /* 0x000fe200018e060f */
[----:B------:R-:W-:Y:S02]  /*1070*/  IADD3 R16, P2, PT, R16, 0x10, RZ ;  /* 0x0000001010107810 */ /* 0x000fe40007f5e0ff */
[----:B------:R-:W-:-:S02]  /*1080*/  IADD3.X R19, PT, PT, RZ, R19, RZ, P1, !PT ;  /* 0x00000013ff137210 */ /* 0x000fc40000ffe4ff */
[----:B------:R-:W-:Y:S01]  /*1090*/  IADD3.X R17, PT, PT, RZ, R17, RZ, P2, !PT ;  /* 0x00000011ff117210 */ /* 0x000fe200017fe4ff */
[-C--:B0-----:R-:W-:Y:S01]  /*10a0*/  FFMA R26, R3, R21.reuse, R26 ;  /* 0x00000015031a7223 */ /* 0x081fe2000000001a */
[----:B------:R-:W-:-:S05]  /*10b0*/  FFMA R28, R28, R21, R4 ;  /* 0x000000151c1c7223 */ /* 0x000fca0000000004 */
[----:B------:R-:W-:Y:S05]  /*10c0*/  @P0 BRA `(.L_x_40) ;  /* 0xfffffff000a00947 */ /* 0x000fea000383ffff */
.L_x_19:
[----:B------:R-:W-:Y:S05]  /*10d0*/  BSYNC.RECONVERGENT B2 ;  /* 0x0000000000027941 */ /* 0x000fea0003800200 */
.L_x_18:
[----:B------:R-:W-:-:S13]  /*10e0*/  LOP3.LUT P0, R2, R5, 0x3, RZ, 0xc0, !PT ;  /* 0x0000000305027812 */ /* 0x000fda000780c0ff */
[----:B------:R-:W-:Y:S05]  /*10f0*/  @!P0 BRA `(.L_x_17) ;  /* 0x0000000800b48947 */ /* 0x000fea0003800000 */
[----:B------:R-:W-:Y:S01]  /*1100*/  ISETP.NE.AND P0, PT, R2, 0x1, PT ;  /* 0x000000010200780c */ /* 0x000fe20003f05270 */
[----:B------:R-:W-:-:S12]  /*1110*/  BSSY.RECONVERGENT B2, `(.L_x_41) ;  /* 0x000006f000027945 */ /* 0x000fd80003800200 */
[----:B------:R-:W-:Y:S05]  /*1120*/  @!P0 BRA `(.L_x_42) ;  /* 0x0000000400b48947 */ /* 0x000fea0003800000 */
[----:B------:R-:W0:Y:S08]  /*1130*/  LDC.64 R2, c[0x0][0x390] ;  /* 0x0000e400ff027b82 */ /* 0x000e300000000a00 */
[----:B------:R-:W1:Y:S01]  /*1140*/  LDC.64 R16, c[0x0][0x388] ;  /* 0x0000e200ff107b82 */ /* 0x000e620000000a00 */
[----:B0-----:R-:W-:-:S05]  /*1150*/  IMAD.WIDE.U32 R2, R0, 0x4, R2 ;  /* 0x0000000400027825 */ /* 0x001fca00078e0002 */
[----:B------:R-:W2:Y:S01]  /*1160*/  LDG.E R7, desc[UR10][R2.64] ;  /* 0x0000000a02077981 */ /* 0x000ea2000c1e1900 */
[----:B-1----:R-:W-:-:S05]  /*1170*/  IMAD.WIDE.U32 R16, R0, 0x4, R16 ;  /* 0x0000000400107825 */ /* 0x002fca00078e0010 */
[----:B------:R-:W3:Y:S01]  /*1180*/  LDG.E R12, desc[UR10][R16.64] ;  /* 0x0000000a100c7981 */ /* 0x000ee2000c1e1900 */
[----:B------:R-:W-:Y:S01]  /*1190*/  BSSY.RECONVERGENT B1, `(.L_x_43) ;  /* 0x0000011000017945 */ /* 0x000fe20003800200 */
[----:B--2--5:R-:W-:-:S04]  /*11a0*/  FADD R4, -R8, R7 ;  /* 0x0000000708047221 */ /* 0x024fc80000000100 */
[----:B------:R-:W-:Y:S01]  /*11b0*/  FMUL R7, R4, R4 ;  /* 0x0000000404077220 */ /* 0x000fe20000400000 */
[----:B---3--:R-:W-:-:S04]  /*11c0*/  FADD R12, -R11, R12 ;  /* 0x0000000c0b0c7221 */ /* 0x008fc80000000100 */
[----:B------:R-:W-:-:S04]  /*11d0*/  FFMA R7, R12, R12, R7 ;  /* 0x0000000c0c077223 */ /* 0x000fc80000000007 */
[----:B------:R-:W-:-:S05]  /*11e0*/  FADD R9, R7, 9.9999997171806853657e-10 ;  /* 0x3089705f07097421 */ /* 0x000fca0000000000 */
[----:B------:R-:W-:Y:S01]  /*11f0*/  IADD3 R7, PT, PT, R9, -0xd000000, RZ ;  /* 0xf300000009077810 */ /* 0x000fe20007ffe0ff */
[----:B------:R0:W1:Y:S03]  /*1200*/  MUFU.RSQ R10, R9 ;  /* 0x00000009000a7308 */ /* 0x0000660000001400 */
[----:B------:R-:W-:-:S13]  /*1210*/  ISETP.GT.U32.AND P0, PT, R7, 0x727fffff, PT ;  /* 0x727fffff0700780c */ /* 0x000fda0003f04070 */
[----:B0-----:R-:W-:Y:S05]  /*1220*/  @!P0 BRA `(.L_x_44) ;  /* 0x00000000000c8947 */ /* 0x001fea0003800000 */
[----:B------:R-:W-:-:S07]  /*1230*/  MOV R7, 0x1250 ;  /* 0x0000125000077802 */ /* 0x000fce0000000f00 */
[----:B-1----:R-:W-:Y:S05]  /*1240*/  CALL.REL.NOINC `($__internal_2_$__cuda_sm20_sqrt_rn_f32_slowpath) ;  /* 0x0000003000007944 */ /* 0x002fea0003c00000 */
[----:B------:R-:W-:Y:S05]  /*1250*/  BRA `(.L_x_45) ;  /* 0x0000000000107947 */ /* 0x000fea0003800000 */
.L_x_44:
[----:B-1----:R-:W-:Y:S01]  /*1260*/  FMUL.FTZ R22, R9, R10 ;  /* 0x0000000a09167220 */ /* 0x002fe20000410000 */
[----:B------:R-:W-:-:S03]  /*1270*/  FMUL.FTZ R10, R10, 0.5 ;  /* 0x3f0000000a0a7820 */ /* 0x000fc60000410000 */
[----:B------:R-:W-:-:S04]  /*1280*/  FFMA R7, -R22, R22, R9 ;  /* 0x0000001616077223 */ /* 0x000fc80000000109 */
[----:B------:R-:W-:-:S07]  /*1290*/  FFMA R22, R7, R10, R22 ;  /* 0x0000000a07167223 */ /* 0x000fce0000000016 */
.L_x_45:
[----:B------:R-:W-:Y:S05]  /*12a0*/  BSYNC.RECONVERGENT B1 ;  /* 0x0000000000017941 */ /* 0x000fea0003800200 */
.L_x_43:
[----:B------:R-:W0:Y:S02]  /*12b0*/  LDC.64 R14, c[0x0][0x380] ;  /* 0x0000e000ff0e7b82 */ /* 0x000e240000000a00 */
[----:B0-----:R-:W-:-:S05]  /*12c0*/  IMAD.WIDE.U32 R14, R0, 0x4, R14 ;  /* 0x00000004000e7825 */ /* 0x001fca00078e000e */
        /* <DEDUP_REMOVED lines=20> */
[----:B------:R-:W-:Y:S01]  /*1410*/  MOV R20, R25 ;  /* 0x0000001900147202 */ /* 0x000fe20000000f00 */
[----:B------:R-:W-:Y:S01]  /*1420*/  IMAD.MOV.U32 R21, RZ, RZ, R24 ;  /* 0x000000ffff157224 */ /* 0x000fe200078e0018 */
[----:B------:R-:W-:Y:S02]  /*1430*/  MOV R25, R23 ;  /* 0x0000001700197202 */ /* 0x000fe40000000f00 */
[----:B------:R-:W-:-:S07]  /*1440*/  MOV R7, 0x1460 ;  /* 0x0000146000077802 */ /* 0x000fce0000000f00 */
[----:B------:R-:W-:Y:S05]  /*1450*/  CALL.REL.NOINC `($__internal_1_$__cuda_sm20_div_rn_f64_full) ;  /* 0x0000002400e87944 */ /* 0x000fea0003c00000 */
[----:B------:R-:W-:Y:S01]  /*1460*/  IMAD.MOV.U32 R18, RZ, RZ, R9 ;  /* 0x000000ffff127224 */ /* 0x000fe200078e0009 */
[----:B------:R-:W-:-:S07]  /*1470*/  MOV R19, R10 ;  /* 0x0000000a00137202 */ /* 0x000fce0000000f00 */
.L_x_47:
[----:B------:R-:W-:Y:S05]  /*1480*/  BSYNC.RECONVERGENT B3 ;  /* 0x0000000000037941 */ /* 0x000fea0003800200 */
.L_x_46:
        /* <DEDUP_REMOVED lines=18> */
.L_x_49:
[----:B------:R-:W-:Y:S01]  /*15b0*/  FMUL.FTZ R22, R9, R10 ;  /* 0x0000000a09167220 */ /* 0x000fe20000410000 */
[----:B------:R-:W-:-:S03]  /*15c0*/  FMUL.FTZ R4, R10, 0.5 ;  /* 0x3f0000000a047820 */ /* 0x000fc60000410000 */
[----:B------:R-:W-:-:S04]  /*15d0*/  FFMA R7, -R22, R22, R9 ;  /* 0x0000001616077223 */ /* 0x000fc80000000109 */
[----:B------:R-:W-:-:S07]  /*15e0*/  FFMA R22, R7, R4, R22 ;  /* 0x0000000407167223 */ /* 0x000fce0000000016 */
.L_x_50:
[----:B------:R-:W-:Y:S05]  /*15f0*/  BSYNC.RECONVERGENT B1 ;  /* 0x0000000000017941 */ /* 0x000fea0003800200 */
.L_x_48:
[----:B------:R-:W2:Y:S01]  /*1600*/  LDG.E R4, desc[UR10][R14.64+0x4] ;  /* 0x0000040a0e047981 */ /* 0x000ea2000c1e1900 */
[----:B------:R-:W-:Y:S01]  /*1610*/  FMUL R22, R9, R22 ;  /* 0x0000001609167220 */ /* 0x000fe20000400000 */
[----:B------:R-:W-:Y:S01]  /*1620*/  IMAD.MOV.U32 R12, RZ, RZ, 0x1 ;  /* 0x00000001ff0c7424 */ /* 0x000fe200078e00ff */
        /* <DEDUP_REMOVED lines=22> */
[----:B------:R-:W-:Y:S02]  /*1790*/  MOV R12, R9 ;  /* 0x00000009000c7202 */ /* 0x000fe40000000f00 */
[----:B------:R-:W-:-:S07]  /*17a0*/  MOV R13, R10 ;  /* 0x0000000a000d7202 */ /* 0x000fce0000000f00 */
.L_x_52:
[----:B------:R-:W-:Y:S05]  /*17b0*/  BSYNC.RECONVERGENT B3 ;  /* 0x0000000000037941 */ /* 0x000fea0003800200 */
.L_x_51:
[----:B------:R-:W0:Y:S01]  /*17c0*/  F2F.F32.F64 R13, R12 ;  /* 0x0000000c000d7310 */ /* 0x000e220000301000 */
[----:B------:R-:W-:Y:S02]  /*17d0*/  VIADD R0, R0, 0x2 ;  /* 0x0000000200007836 */ /* 0x000fe40000000000 */
[-C--:B0-----:R-:W-:Y:S01]  /*17e0*/  FFMA R26, R3, R13.reuse, R26 ;  /* 0x0000000d031a7223 */ /* 0x081fe2000000001a */
[----:B------:R-:W-:-:S07]  /*17f0*/  FFMA R28, R2, R13, R28 ;  /* 0x0000000d021c7223 */ /* 0x000fce000000001c */
.L_x_42:
[----:B------:R-:W-:Y:S05]  /*1800*/  BSYNC.RECONVERGENT B2 ;  /* 0x0000000000027941 */ /* 0x000fea0003800200 */
.L_x_41:
[----:B------:R-:W-:-:S04]  /*1810*/  LOP3.LUT R2, R5, 0x1, RZ, 0xc0, !PT ;  /* 0x0000000105027812 */ /* 0x000fc800078ec0ff */
[----:B------:R-:W-:-:S13]  /*1820*/  ISETP.NE.U32.AND P0, PT, R2, 0x1, PT ;  /* 0x000000010200780c */ /* 0x000fda0003f05070 */
[----:B------:R-:W-:Y:S05]  /*1830*/  @P0 BRA `(.L_x_17) ;  /* 0x0000000000e40947 */ /* 0x000fea0003800000 */
[----:B------:R-:W0:Y:S08]  /*1840*/  LDC.64 R12, c[0x0][0x390] ;  /* 0x0000e400ff0c7b82 */ /* 0x000e300000000a00 */
[----:B------:R-:W1:Y:S01]  /*1850*/  LDC.64 R2, c[0x0][0x388] ;  /* 0x0000e200ff027b82 */ /* 0x000e620000000a00 */
[----:B0-----:R-:W-:-:S06]  /*1860*/  IMAD.WIDE.U32 R12, R0, 0x4, R12 ;  /* 0x00000004000c7825 */ /* 0x001fcc00078e000c */
[----:B------:R-:W2:Y:S01]  /*1870*/  LDG.E R13, desc[UR10][R12.64] ;  /* 0x0000000a0c0d7981 */ /* 0x000ea2000c1e1900 */
[----:B-1----:R-:W-:-:S06]  /*1880*/  IMAD.WIDE.U32 R2, R0, 0x4, R2 ;  /* 0x0000000400027825 */ /* 0x002fcc00078e0002 */
        /* <DEDUP_REMOVED lines=14> */
.L_x_54:
[----:B-1----:R-:W-:Y:S01]  /*1970*/  FMUL.FTZ R22, R9, R10 ;  /* 0x0000000a09167220 */ /* 0x002fe20000410000 */
[----:B------:R-:W-:-:S03]  /*1980*/  FMUL.FTZ R2, R10, 0.5 ;  /* 0x3f0000000a027820 */ /* 0x000fc60000410000 */
[----:B------:R-:W-:-:S04]  /*1990*/  FFMA R3, -R22, R22, R9 ;  /* 0x0000001616037223 */ /* 0x000fc80000000109 */
[----:B------:R-:W-:-:S07]  /*19a0*/  FFMA R22, R3, R2, R22 ;  /* 0x0000000203167223 */ /* 0x000fce0000000016 */
.L_x_55:
[----:B------:R-:W-:Y:S05]  /*19b0*/  BSYNC.RECONVERGENT B1 ;  /* 0x0000000000017941 */ /* 0x000fea0003800200 */
.L_x_53:
        /* <DEDUP_REMOVED lines=27> */
[----:B------:R-:W-:Y:S01]  /*1b70*/  IMAD.MOV.U32 R2, RZ, RZ, R9 ;  /* 0x000000ffff027224 */ /* 0x000fe200078e0009 */
[----:B------:R-:W-:-:S07]  /*1b80*/  MOV R3, R10 ;  /* 0x0000000a00037202 */ /* 0x000fce0000000f00 */
.L_x_57:
[----:B------:R-:W-:Y:S05]  /*1b90*/  BSYNC.RECONVERGENT B2 ;  /* 0x0000000000027941 */ /* 0x000fea0003800200 */
.L_x_56:
[----:B------:R-:W0:Y:S02]  /*1ba0*/  F2F.F32.F64 R3, R2 ;  /* 0x0000000200037310 */ /* 0x000e240000301000 */
[-C--:B0-----:R-:W-:Y:S01]  /*1bb0*/  FFMA R26, R11, R3.reuse, R26 ;  /* 0x000000030b1a7223 */ /* 0x081fe2000000001a */
[----:B------:R-:W-:-:S07]  /*1bc0*/  FFMA R28, R8, R3, R28 ;  /* 0x00000003081c7223 */ /* 0x000fce000000001c */
.L_x_17:
[----:B0-----:R-:W-:Y:S05]  /*1bd0*/  BSYNC.RECONVERGENT B0 ;  /* 0x0000000000007941 */ /* 0x001fea0003800200 */
.L_x_16:
[----:B------:R-:W0:Y:S01]  /*1be0*/  LDCU UR4, c[0x0][0x3a8] ;  /* 0x00007500ff0477ac */ /* 0x000e220008000800 */
[----:B------:R-:W-:Y:S01]  /*1bf0*/  BSSY.RECONVERGENT B0, `(.L_x_58) ;  /* 0x000004c000007945 */ /* 0x000fe20003800200 */
[----:B0-----:R-:W-:-:S13]  /*1c00*/  ISETP.GE.AND P0, PT, R5, UR4, PT ;  /* 0x0000000405007c0c */ /* 0x001fda000bf06270 */
[----:B------:R-:W-:Y:S05]  /*1c10*/  @P0 BRA `(.L_x_59) ;  /* 0x0000000400240947 */ /* 0x000fea0003800000 */
[----:B------:R-:W-:Y:S01]  /*1c20*/  ISETP.NE.AND P0, PT, R6, R5, PT ;  /* 0x000000050600720c */ /* 0x000fe20003f05270 */
[----:B------:R-:W-:-:S12]  /*1c30*/  BSSY.RECONVERGENT B2, `(.L_x_60) ;  /* 0x0000046000027945 */ /* 0x000fd80003800200 */
[----:B------:R-:W-:Y:S05]  /*1c40*/  @!P0 BRA `(.L_x_61) ;  /* 0x0000000400108947 */ /* 0x000fea0003800000 */
[----:B------:R-:W0:Y:S08]  /*1c50*/  LDC.64 R14, c[0x0][0x390] ;  /* 0x0000e400ff0e7b82 */ /* 0x000e300000000a00 */
[----:B-----5:R-:W1:Y:S01]  /*1c60*/  LDC.64 R10, c[0x0][0x388] ;  /* 0x0000e200ff0a7b82 */ /* 0x020e620000000a00 */
[----:B0-----:R-:W-:-:S04]  /*1c70*/  IMAD.WIDE.U32 R12, R5, 0x4, R14 ;  /* 0x00000004050c7825 */ /* 0x001fc800078e000e */
[C---:B------:R-:W-:Y:S01]  /*1c80*/  IMAD.WIDE R14, R6.reuse, 0x4, R14 ;  /* 0x00000004060e7825 */ /* 0x040fe200078e020e */
[----:B------:R-:W2:Y:S03]  /*1c90*/  LDG.E R0, desc[UR10][R12.64] ;  /* 0x0000000a0c007981 */ /* 0x000ea6000c1e1900 */
[--C-:B-1----:R-:W-:Y:S02]  /*1ca0*/  IMAD.WIDE.U32 R8, R5, 0x4, R10.reuse ;  /* 0x0000000405087825 */ /* 0x102fe400078e000a */
[----:B------:R-:W2:Y:S02]  /*1cb0*/  LDG.E R15, desc[UR10][R14.64] ;  /* 0x0000000a0e0f7981 */ /* 0x000ea4000c1e1900 */
[----:B------:R-:W-:Y:S02]  /*1cc0*/  IMAD.WIDE R10, R6, 0x4, R10 ;  /* 0x00000004060a7825 */ /* 0x000fe400078e020a */
[----:B------:R-:W3:Y:S04]  /*1cd0*/  LDG.E R2, desc[UR10][R8.64] ;  /* 0x0000000a08027981 */ /* 0x000ee8000c1e1900 */
[----:B------:R-:W3:Y:S01]  /*1ce0*/  LDG.E R11, desc[UR10][R10.64] ;  /* 0x0000000a0a0b7981 */ /* 0x000ee2000c1e1900 */
[----:B------:R-:W-:Y:S01]  /*1cf0*/  BSSY.RECONVERGENT B1, `(.L_x_62) ;  /* 0x0000012000017945 */ /* 0x000fe20003800200 */
[----:B--2---:R-:W-:-:S04]  /*1d00*/  FADD R0, R0, -R15 ;  /* 0x8000000f00007221 */ /* 0x004fc80000000000 */
[----:B------:R-:W-:Y:S01]  /*1d10*/  FMUL R3, R0, R0 ;  /* 0x0000000000037220 */ /* 0x000fe20000400000 */
[----:B---3--:R-:W-:-:S04]  /*1d20*/  FADD R2, R2, -R11 ;  /* 0x8000000b02027221 */ /* 0x008fc80000000000 */
[----:B------:R-:W-:-:S04]  /*1d30*/  FFMA R3, R2, R2, R3 ;  /* 0x0000000202037223 */ /* 0x000fc80000000003 */
[----:B------:R-:W-:-:S05]  /*1d40*/  FADD R17, R3, 9.9999997171806853657e-10 ;  /* 0x3089705f03117421 */ /* 0x000fca0000000000 */
[----:B------:R-:W-:Y:S01]  /*1d50*/  IADD3 R3, PT, PT, R17, -0xd000000, RZ ;  /* 0xf300000011037810 */ /* 0x000fe20007ffe0ff */
[----:B------:R0:W1:Y:S03]  /*1d60*/  MUFU.RSQ R4, R17 ;  /* 0x0000001100047308 */ /* 0x0000660000001400 */
[----:B------:R-:W-:-:S13]  /*1d70*/  ISETP.GT.U32.AND P0, PT, R3, 0x727fffff, PT ;  /* 0x727fffff0300780c */ /* 0x000fda0003f04070 */
[----:B0-----:R-:W-:Y:S05]  /*1d80*/  @!P0 BRA `(.L_x_63) ;  /* 0x0000000000108947 */ /* 0x001fea0003800000 */
[----:B------:R-:W-:Y:S01]  /*1d90*/  IMAD.MOV.U32 R9, RZ, RZ, R17 ;  /* 0x000000ffff097224 */ /* 0x000fe200078e0011 */
[----:B------:R-:W-:-:S07]  /*1da0*/  MOV R7, 0x1dc0 ;  /* 0x00001dc000077802 */ /* 0x000fce0000000f00 */
[----:B-1----:R-:W-:Y:S05]  /*1db0*/  CALL.REL.NOINC `($__internal_2_$__cuda_sm20_sqrt_rn_f32_slowpath) ;  /* 0x0000002400247944 */ /* 0x002fea0003c00000 */
[----:B------:R-:W-:Y:S05]  /*1dc0*/  BRA `(.L_x_64) ;  /* 0x0000000000107947 */ /* 0x000fea0003800000 */
.L_x_63:
[----:B-1----:R-:W-:Y:S01]  /*1dd0*/  FMUL.FTZ R22, R17, R4 ;  /* 0x0000000411167220 */ /* 0x002fe20000410000 */
[----:B------:R-:W-:-:S03]  /*1de0*/  FMUL.FTZ R4, R4, 0.5 ;  /* 0x3f00000004047820 */ /* 0x000fc60000410000 */
[----:B------:R-:W-:-:S04]  /*1df0*/  FFMA R3, -R22, R22, R17 ;  /* 0x0000001616037223 */ /* 0x000fc80000000111 */
[----:B------:R-:W-:-:S07]  /*1e00*/  FFMA R22, R3, R4, R22 ;  /* 0x0000000403167223 */ /* 0x000fce0000000016 */
.L_x_64:
[----:B------:R-:W-:Y:S05]  /*1e10*/  BSYNC.RECONVERGENT B1 ;  /* 0x0000000000017941 */ /* 0x000fea0003800200 */
.L_x_62:
[----:B------:R-:W0:Y:S02]  /*1e20*/  LDC.64 R12, c[0x0][0x380] ;  /* 0x0000e000ff0c7b82 */ /* 0x000e240000000a00 */
[----:B0-----:R-:W-:-:S05]  /*1e30*/  IMAD.WIDE R8, R6, 0x4, R12 ;  /* 0x0000000406087825 */ /* 0x001fca00078e020c */
[----:B------:R0:W2:Y:S01]  /*1e40*/  LDG.E R3, desc[UR10][R8.64] ;  /* 0x0000000a08037981 */ /* 0x0000a2000c1e1900 */
[----:B------:R-:W-:-:S05]  /*1e50*/  IMAD.WIDE.U32 R12, R5, 0x4, R12 ;  /* 0x00000004050c7825 */ /* 0x000fca00078e000c */
[----:B------:R-:W3:Y:S01]  /*1e60*/  LDG.E R4, desc[UR10][R12.64] ;  /* 0x0000000a0c047981 */ /* 0x000ee2000c1e1900 */
[----:B------:R-:W-:Y:S01]  /*1e70*/  FMUL R22, R17, R22 ;  /* 0x0000001611167220 */ /* 0x000fe20000400000 */
[----:B------:R-:W-:Y:S01]  /*1e80*/  HFMA2 R16, -RZ, RZ, 0, 5.9604644775390625e-08 ;  /* 0x00000001ff107431 */ /* 0x000fe200000001ff */
[----:B------:R-:W-:Y:S01]  /*1e90*/  UMOV UR4, 0x616dd9f1 ;  /* 0x616dd9f100047882 */ /* 0x000fe20000000000 */
[----:B------:R-:W-:Y:S01]  /*1ea0*/  UMOV UR5, 0x3dd25598 ;  /* 0x3dd2559800057882 */ /* 0x000fe20000000000 */
[----:B------:R-:W-:Y:S02]  /*1eb0*/  BSSY.RECONVERGENT B3, `(.L_x_65) ;  /* 0x000001a000037945 */ /* 0x000fe40003800200 */
[----:B------:R-:W1:Y:S08]  /*1ec0*/  F2F.F64.F32 R22, R22 ;  /* 0x0000001600167310 */ /* 0x000e700000201800 */
[----:B-1----:R-:W1:Y:S02]  /*1ed0*/  MUFU.RCP64H R17, R23 ;  /* 0x0000001700117308 */ /* 0x002e640000001800 */
[----:B-1----:R-:W-:-:S08]  /*1ee0*/  DFMA R14, -R22, R16, 1 ;  /* 0x3ff00000160e742b */ /* 0x002fd00000000110 */
[----:B------:R-:W-:-:S08]  /*1ef0*/  DFMA R18, R14, R14, R14 ;  /* 0x0000000e0e12722b */ /* 0x000fd0000000000e */
[----:B------:R-:W-:-:S08]  /*1f00*/  DFMA R18, R16, R18, R16 ;  /* 0x000000121012722b */ /* 0x000fd00000000010 */
[----:B0-----:R-:W-:-:S08]  /*1f10*/  DFMA R8, -R22, R18, 1 ;  /* 0x3ff000001608742b */ /* 0x001fd00000000112 */
[----:B------:R-:W-:Y:S01]  /*1f20*/  DFMA R8, R18, R8, R18 ;  /* 0x000000081208722b */ /* 0x000fe20000000012 */
[----:B--2---:R-:W0:Y:S08]  /*1f30*/  F2F.F64.F32 R10, R3 ;  /* 0x00000003000a7310 */ /* 0x004e300000201800 */
[----:B---3--:R-:W1:Y:S01]  /*1f40*/  F2F.F64.F32 R14, R4 ;  /* 0x00000004000e7310 */ /* 0x008e620000201800 */
[----:B0-----:R-:W-:-:S08]  /*1f50*/  DMUL R10, R10, UR4 ;  /* 0x000000040a0a7c28 */ /* 0x001fd00008000000 */
[----:B-1----:R-:W-:-:S08]  /*1f60*/  DMUL R14, R10, R14 ;  /* 0x0000000e0a0e7228 */ /* 0x002fd00000000000 */
        /* <DEDUP_REMOVED lines=12> */
[----:B------:R-:W-:Y:S01]  /*2030*/  MOV R11, R10 ;  /* 0x0000000a000b7202 */ /* 0x000fe20000000f00 */
[----:B------:R-:W-:-:S07]  /*2040*/  IMAD.MOV.U32 R10, RZ, RZ, R9 ;  /* 0x000000ffff0a7224 */ /* 0x000fce00078e0009 */
.L_x_66:
[----:B------:R-:W-:Y:S05]  /*2050*/  BSYNC.RECONVERGENT B3 ;  /* 0x0000000000037941 */ /* 0x000fea0003800200 */
.L_x_65:
[----:B------:R-:W0:Y:S02]  /*2060*/  F2F.F32.F64 R11, R10 ;  /* 0x0000000a000b7310 */ /* 0x000e240000301000 */
[-C--:B0-----:R-:W-:Y:S01]  /*2070*/  FFMA R26, R2, R11.reuse, R26 ;  /* 0x0000000b021a7223 */ /* 0x081fe2000000001a */
[----:B------:R-:W-:-:S07]  /*2080*/  FFMA R28, R0, R11, R28 ;  /* 0x0000000b001c7223 */ /* 0x000fce000000001c */
.L_x_61:
[----:B------:R-:W-:Y:S05]  /*2090*/  BSYNC.RECONVERGENT B2 ;  /* 0x0000000000027941 */ /* 0x000fea0003800200 */
.L_x_60:
[----:B------:R-:W-:-:S07]  /*20a0*/  IADD3 R5, PT, PT, R5, 0x1, RZ ;  /* 0x0000000105057810 */ /* 0x000fce0007ffe0ff */
.L_x_59:
[----:B------:R-:W-:Y:S05]  /*20b0*/  BSYNC.RECONVERGENT B0 ;  /* 0x0000000000007941 */ /* 0x000fea0003800200 */
.L_x_58:
[----:B------:R-:W0:Y:S01]  /*20c0*/  LDCU UR4, c[0x0][0x3a8] ;  /* 0x00007500ff0477ac */ /* 0x000e220008000800 */
[----:B------:R-:W-:Y:S01]  /*20d0*/  BSSY.RECONVERGENT B0, `(.L_x_67) ;  /* 0x00001ab000007945 */ /* 0x000fe20003800200 */
[----:B0-----:R-:W-:-:S13]  /*20e0*/  ISETP.GE.AND P0, PT, R5, UR4, PT ;  /* 0x0000000405007c0c */ /* 0x001fda000bf06270 */
[----:B------:R-:W-:Y:S05]  /*20f0*/  @P0 BRA `(.L_x_68) ;  /* 0x0000001800a00947 */ /* 0x000fea0003800000 */
[----:B------:R-:W0:Y:S08]  /*2100*/  LDC.64 R2, c[0x0][0x380] ;  /* 0x0000e000ff027b82 */ /* 0x000e300000000a00 */
[----:B-----5:R-:W1:Y:S01]  /*2110*/  LDC.64 R10, c[0x0][0x390] ;  /* 0x0000e400ff0a7b82 */ /* 0x020e620000000a00 */
[----:B0-----:R-:W-:-:S07]  /*2120*/  IMAD.WIDE R12, R6, 0x4, R2 ;  /* 0x00000004060c7825 */ /* 0x001fce00078e0202 */
[----:B------:R-:W0:Y:S01]  /*2130*/  LDC.64 R2, c[0x0][0x388] ;  /* 0x0000e200ff027b82 */ /* 0x000e220000000a00 */
[----:B------:R-:W2:Y:S01]  /*2140*/  LDG.E R12, desc[UR10][R12.64] ;  /* 0x0000000a0c0c7981 */ /* 0x000ea2000c1e1900 */
[----:B-1----:R-:W-:-:S04]  /*2150*/  IMAD.WIDE R10, R6, 0x4, R10 ;  /* 0x00000004060a7825 */ /* 0x002fc800078e020a */
[----:B0-----:R-:W-:Y:S02]  /*2160*/  IMAD.WIDE R8, R6, 0x4, R2 ;  /* 0x0000000406087825 */ /* 0x001fe400078e0202 */
[----:B------:R0:W5:Y:S04]  /*2170*/  LDG.E R3, desc[UR10][R10.64] ;  /* 0x0000000a0a037981 */ /* 0x000168000c1e1900 */
[----:B------:R0:W5:Y:S01]  /*2180*/  LDG.E R4, desc[UR10][R8.64] ;  /* 0x0000000a08047981 */ /* 0x000162000c1e1900 */
[----:B------:R-:W-:-:S04]  /*2190*/  IADD3 R0, PT, PT, R5, -UR4, RZ ;  /* 0x8000000405007c10 */ /* 0x000fc8000fffe0ff */
[----:B------:R-:W-:Y:S01]  /*21a0*/  ISETP.GT.U32.AND P0, PT, R0, -0x4, PT ;  /* 0xfffffffc0000780c */ /* 0x000fe20003f04070 */
[----:B------:R-:W-:Y:S01]  /*21b0*/  UMOV UR6, 0x616dd9f1 ;  /* 0x616dd9f100067882 */ /* 0x000fe20000000000 */
[----:B------:R-:W-:Y:S01]  /*21c0*/  UMOV UR7, 0x3dd25598 ;  /* 0x3dd2559800077882 */ /* 0x000fe20000000000 */
[----:B------:R-:W-:Y:S01]  /*21d0*/  BSSY.RECONVERGENT B2, `(.L_x_69) ;  /* 0x00000ea000027945 */ /* 0x000fe20003800200 */
[----:B------:R-:W-:Y:S01]  /*21e0*/  IADD3 R2, PT, PT, -R5, UR4, RZ ;  /* 0x0000000405027c10 */ /* 0x000fe2000fffe1ff */
[----:B--2---:R-:W1:Y:S02]  /*21f0*/  F2F.F64.F32 R18, R12 ;  /* 0x0000000c00127310 */ /* 0x004e640000201800 */
[----:B-1----:R-:W-:-:S06]  /*2200*/  DMUL R18, R18, UR6 ;  /* 0x0000000612127c28 */ /* 0x002fcc0008000000 */
[----:B0-----:R-:W-:Y:S05]  /*2210*/  @P0 BRA `(.L_x_70) ;  /* 0x0000000c00940947 */ /* 0x001fea0003800000 */
[----:B------:R-:W0:Y:S01]  /*2220*/  LDCU.128 UR12, c[0x0][0x380] ;  /* 0x00007000ff0c77ac */ /* 0x000e220008000c00 */
[----:B------:R-:W-:Y:S01]  /*2230*/  MOV R9, 0x0 ;  /* 0x0000000000097802 */ /* 0x000fe20000000f00 */
[----:B------:R-:W-:Y:S01]  /*2240*/  IMAD.MOV.U32 R8, RZ, RZ, 0x8 ;  /* 0x00000008ff087424 */ /* 0x000fe200078e00ff */
[----:B------:R-:W-:Y:S01]  /*2250*/  LOP3.LUT R0, R2, 0xfffffffc, RZ, 0xc0, !PT ;  /* 0xfffffffc02007812 */ /* 0x000fe200078ec0ff */
[----:B------:R-:W1:Y:S02]  /*2260*/  LDCU.64 UR6, c[0x0][0x390] ;  /* 0x00007200ff0677ac */ /* 0x000e640008000a00 */
[----:B------:R-:W-:Y:S01]  /*2270*/  IMAD.WIDE.U32 R8, R5, 0x4, R8 ;  /* 0x0000000405087825 */ /* 0x000fe200078e0008 */
[----:B------:R-:W-:Y:S02]  /*2280*/  IADD3 R0, PT, PT, -R0, RZ, RZ ;  /* 0x000000ff00007210 */ /* 0x000fe40007ffe1ff */
[C---:B0-----:R-:W-:Y:S02]  /*2290*/  IADD3 R14, P0, PT, R8.reuse, UR14, RZ ;  /* 0x0000000e080e7c10 */ /* 0x041fe4000ff1e0ff */
[----:B------:R-:W-:-:S02]  /*22a0*/  IADD3 R12, P2, PT, R8, UR12, RZ ;  /* 0x0000000c080c7c10 */ /* 0x000fc4000ff5e0ff */
[----:B-1----:R-:W-:Y:S02]  /*22b0*/  IADD3 R16, P1, PT, R8, UR6, RZ ;  /* 0x0000000608107c10 */ /* 0x002fe4000ff3e0ff */
[C---:B------:R-:W-:Y:S02]  /*22c0*/  IADD3.X R15, PT, PT, R9.reuse, UR15, RZ, P0, !PT ;  /* 0x0000000f090f7c10 */ /* 0x040fe400087fe4ff */
[C---:B------:R-:W-:Y:S02]  /*22d0*/  IADD3.X R17, PT, PT, R9.reuse, UR7, RZ, P1, !PT ;  /* 0x0000000709117c10 */ /* 0x040fe40008ffe4ff */
[----:B------:R-:W-:-:S07]  /*22e0*/  IADD3.X R13, PT, PT, R9, UR13, RZ, P2, !PT ;  /* 0x0000000d090d7c10 */ /* 0x000fce00097fe4ff */
.L_x_91:
        /* <DEDUP_REMOVED lines=15> */
.L_x_72:
[----:B------:R-:W-:Y:S01]  /*23e0*/  FMUL.FTZ R22, R9, R8 ;  /* 0x0000000809167220 */ /* 0x000fe20000410000 */
[----:B------:R-:W-:-:S03]  /*23f0*/  FMUL.FTZ R8, R8, 0.5 ;  /* 0x3f00000008087820 */ /* 0x000fc60000410000 */
[----:B------:R-:W-:-:S04]  /*2400*/  FFMA R7, -R22, R22, R9 ;  /* 0x0000001616077223 */ /* 0x000fc80000000109 */
[----:B------:R-:W-:-:S07]  /*2410*/  FFMA R22, R7, R8, R22 ;  /* 0x0000000807167223 */ /* 0x000fce0000000016 */
.L_x_73:
[----:B------:R-:W-:Y:S05]  /*2420*/  BSYNC.RECONVERGENT B1 ;  /* 0x0000000000017941 */ /* 0x000fea0003800200 */
.L_x_71:
        /* <DEDUP_REMOVED lines=23> */
[----:B------:R-:W-:Y:S02]  /*25a0*/  MOV R22, R8 ;  /* 0x0000000800167202 */ /* 0x000fe40000000f00 */
[----:B------:R-:W-:-:S07]  /*25b0*/  MOV R7, 0x25d0 ;  /* 0x000025d000077802 */ /* 0x000fce0000000f00 */
[----:B------:R-:W-:Y:S05]  /*25c0*/  CALL.REL.NOINC `($__internal_1_$__cuda_sm20_div_rn_f64_full) ;  /* 0x00000014008c7944 */ /* 0x000fea0003c00000 */
[----:B------:R-:W-:Y:S02]  /*25d0*/  MOV R20, R9 ;  /* 0x0000000900147202 */ /* 0x000fe40000000f00 */
[----:B------:R-:W-:-:S07]  /*25e0*/  MOV R21, R10 ;  /* 0x0000000a00157202 */ /* 0x000fce0000000f00 */
.L_x_75:
[----:B------:R-:W-:Y:S05]  /*25f0*/  BSYNC.RECONVERGENT B3 ;  /* 0x0000000000037941 */ /* 0x000fea0003800200 */
.L_x_74:
        /* <DEDUP_REMOVED lines=18> */
.L_x_77:
[----:B------:R-:W-:Y:S01]  /*2720*/  FMUL.FTZ R22, R9, R10 ;  /* 0x0000000a09167220 */ /* 0x000fe20000410000 */
[----:B------:R-:W-:-:S03]  /*2730*/  FMUL.FTZ R10, R10, 0.5 ;  /* 0x3f0000000a0a7820 */ /* 0x000fc60000410000 */
[----:B------:R-:W-:-:S04]  /*2740*/  FFMA R7, -R22, R22, R9 ;  /* 0x0000001616077223 */ /* 0x000fc80000000109 */
[----:B------:R-:W-:-:S07]  /*2750*/  FFMA R22, R7, R10, R22 ;  /* 0x0000000a07167223 */ /* 0x000fce0000000016 */
.L_x_78:
[----:B------:R-:W-:Y:S05]  /*2760*/  BSYNC.RECONVERGENT B1 ;  /* 0x0000000000017941 */ /* 0x000fea0003800200 */
.L_x_76:
        /* <DEDUP_REMOVED lines=20> */
[----:B------:R-:W-:Y:S02]  /*28b0*/  MOV R20, R25 ;  /* 0x0000001900147202 */ /* 0x000fe40000000f00 */
[----:B------:R-:W-:Y:S02]  /*28c0*/  MOV R21, R24 ;  /* 0x0000001800157202 */ /* 0x000fe40000000f00 */
[----:B------:R-:W-:Y:S02]  /*28d0*/  MOV R25, R23 ;  /* 0x0000001700197202 */ /* 0x000fe40000000f00 */
[----:B------:R-:W-:-:S07]  /*28e0*/  MOV R7, 0x2900 ;  /* 0x0000290000077802 */ /* 0x000fce0000000f00 */
[----:B------:R-:W-:Y:S05]  /*28f0*/  CALL.REL.NOINC `($__internal_1_$__cuda_sm20_div_rn_f64_full) ;  /* 0x0000001000c07944 */ /* 0x000fea0003c00000 */
[----:B------:R-:W-:Y:S01]  /*2900*/  IMAD.MOV.U32 R20, RZ, RZ, R9 ;  /* 0x000000ffff147224 */ /* 0x000fe200078e0009 */
[----:B------:R-:W-:-:S07]  /*2910*/  MOV R21, R10 ;  /* 0x0000000a00157202 */ /* 0x000fce0000000f00 */
.L_x_80:
[----:B------:R-:W-:Y:S05]  /*2920*/  BSYNC.RECONVERGENT B3 ;  /* 0x0000000000037941 */ /* 0x000fea0003800200 */
.L_x_79:
        /* <DEDUP_REMOVED lines=18> */
.L_x_82:
[----:B------:R-:W-:Y:S01]  /*2a50*/  FMUL.FTZ R22, R9, R10 ;  /* 0x0000000a09167220 */ /* 0x000fe20000410000 */
[----:B------:R-:W-:-:S03]  /*2a60*/  FMUL.FTZ R8, R10, 0.5 ;  /* 0x3f0000000a087820 */ /* 0x000fc60000410000 */
[----:B------:R-:W-:-:S04]  /*2a70*/  FFMA R7, -R22, R22, R9 ;  /* 0x0000001616077223 */ /* 0x000fc80000000109 */
[----:B------:R-:W-:-:S07]  /*2a80*/  FFMA R22, R7, R8, R22 ;  /* 0x0000000807167223 */ /* 0x000fce0000000016 */
.L_x_83:
[----:B------:R-:W-:Y:S05]  /*2a90*/  BSYNC.RECONVERGENT B1 ;  /* 0x0000000000017941 */ /* 0x000fea0003800200 */
.L_x_81:
        /* <DEDUP_REMOVED lines=23> */
[----:B------:R-:W-:Y:S02]  /*2c10*/  MOV R25, R9 ;  /* 0x0000000900197202 */ /* 0x000fe40000000f00 */
[----:B------:R-:W-:-:S07]  /*2c20*/  MOV R7, 0x2c40 ;  /* 0x00002c4000077802 */ /* 0x000fce0000000f00 */
[----:B------:R-:W-:Y:S05]  /*2c30*/  CALL.REL.NOINC `($__internal_1_$__cuda_sm20_div_rn_f64_full) ;  /* 0x0000000c00f07944 */ /* 0x000fea0003c00000 */
[----:B------:R-:W-:Y:S01]  /*2c40*/  IMAD.MOV.U32 R20, RZ, RZ, R9 ;  /* 0x000000ffff147224 */ /* 0x000fe200078e0009 */
[----:B------:R-:W-:-:S07]  /*2c50*/  MOV R21, R10 ;  /* 0x0000000a00157202 */ /* 0x000fce0000000f00 */
.L_x_85:
[----:B------:R-:W-:Y:S05]  /*2c60*/  BSYNC.RECONVERGENT B3 ;  /* 0x0000000000037941 */ /* 0x000fea0003800200 */
.L_x_84:
        /* <DEDUP_REMOVED lines=18> */
.L_x_87:
[----:B------:R-:W-:Y:S01]  /*2d90*/  FMUL.FTZ R22, R9, R10 ;  /* 0x0000000a09167220 */ /* 0x000fe20000410000 */
[----:B------:R-:W-:-:S03]  /*2da0*/  FMUL.FTZ R10, R10, 0.5 ;  /* 0x3f0000000a0a7820 */ /* 0x000fc60000410000 */
[----:B------:R-:W-:-:S04]  /*2db0*/  FFMA R7, -R22, R22, R9 ;  /* 0x0000001616077223 */ /* 0x000fc80000000109 */
[----:B------:R-:W-:-:S07]  /*2dc0*/  FFMA R22, R7, R10, R22 ;  /* 0x0000000a07167223 */ /* 0x000fce0000000016 */
.L_x_88:
[----:B------:R-:W-:Y:S05]  /*2dd0*/  BSYNC.RECONVERGENT B1 ;  /* 0x0000000000017941 */ /* 0x000fea0003800200 */
.L_x_86:
        /* <DEDUP_REMOVED lines=27> */
.L_x_90:
[----:B------:R-:W-:Y:S05]  /*2f90*/  BSYNC.RECONVERGENT B3 ;  /* 0x0000000000037941 */ /* 0x000fea0003800200 */
.L_x_89:
[----:B------:R-:W-:Y:S01]  /*2fa0*/  IADD3 R0, PT, PT, R0, 0x4, RZ ;  /* 0x0000000400007810 */ /* 0x000fe20007ffe0ff */
[----:B------:R-:W0:Y:S01]  /*2fb0*/  F2F.F32.F64 R20, R20 ;  /* 0x0000001400147310 */ /* 0x000e220000301000 */
[----:B------:R-:W-:Y:S02]  /*2fc0*/  IADD3 R12, P3, PT, R12, 0x10, RZ ;  /* 0x000000100c0c7810 */ /* 0x000fe40007f7e0ff */
[----:B------:R-:W-:Y:S02]  /*2fd0*/  ISETP.NE.AND P0, PT, R0, RZ, PT ;  /* 0x000000ff0000720c */ /* 0x000fe40003f05270 */
[----:B------:R-:W-:Y:S01]  /*2fe0*/  IADD3 R14, P1, PT, R14, 0x10, RZ ;  /* 0x000000100e0e7810 */ /* 0x000fe20007f3e0ff */
[----:B------:R-:W-:Y:S01]  /*2ff0*/  IMAD.X R13, RZ, RZ, R13, P3 ;  /* 0x000000ffff0d7224 */ /* 0x000fe200018e060d */
[----:B------:R-:W-:Y:S02]  /*3000*/  IADD3 R16, P2, PT, R16, 0x10, RZ ;  /* 0x0000001010107810 */ /* 0x000fe40007f5e0ff */
[----:B------:R-:W-:-:S02]  /*3010*/  IADD3.X R15, PT, PT, RZ, R15, RZ, P1, !PT ;  /* 0x0000000fff0f7210 */ /* 0x000fc40000ffe4ff */
[----:B------:R-:W-:Y:S02]  /*3020*/  IADD3.X R17, PT, PT, RZ, R17, RZ, P2, !PT ;  /* 0x00000011ff117210 */ /* 0x000fe400017fe4ff */
[----:B------:R-:W-:Y:S01]  /*3030*/  IADD3 R5, PT, PT, R5, 0x4, RZ ;  /* 0x0000000405057810 */ /* 0x000fe20007ffe0ff */
[-C--:B0-----:R-:W-:Y:S01]  /*3040*/  FFMA R26, R11, R20.reuse, R26 ;  /* 0x000000140b1a7223 */ /* 0x081fe2000000001a */
[----:B------:R-:W-:Y:S01]  /*3050*/  FFMA R28, R8, R20, R27 ;  /* 0x00000014081c7223 */ /* 0x000fe2000000001b */
[----:B------:R-:W-:Y:S06]  /*3060*/  @P0 BRA `(.L_x_91) ;  /* 0xfffffff000a00947 */ /* 0x000fec000383ffff */
.L_x_70:
[----:B------:R-:W-:Y:S05]  /*3070*/  BSYNC.RECONVERGENT B2 ;  /* 0x0000000000027941 */ /* 0x000fea0003800200 */
.L_x_69:
        /* <DEDUP_REMOVED lines=12> */
[----:B--2--5:R-:W-:Y:S01]  /*3140*/  FADD R11, -R3, R0 ;  /* 0x00000000030b7221 */ /* 0x024fe20000000100 */
[----:B---3--:R-:W-:-:S03]  /*3150*/  FADD R12, -R4, R7 ;  /* 0x00000007040c7221 */ /* 0x008fc60000000100 */
[----:B------:R-:W-:-:S04]  /*3160*/  FMUL R7, R11, R11 ;  /* 0x0000000b0b077220 */ /* 0x000fc80000400000 */
        /* <DEDUP_REMOVED lines=9> */
.L_x_95:
[----:B-1----:R-:W-:Y:S01]  /*3200*/  FMUL.FTZ R22, R9, R8 ;  /* 0x0000000809167220 */ /* 0x002fe20000410000 */
[----:B------:R-:W-:-:S03]  /*3210*/  FMUL.FTZ R0, R8, 0.5 ;  /* 0x3f00000008007820 */ /* 0x000fc60000410000 */
[----:B------:R-:W-:-:S04]  /*3220*/  FFMA R7, -R22, R22, R9 ;  /* 0x0000001616077223 */ /* 0x000fc80000000109 */
[----:B------:R-:W-:-:S07]  /*3230*/  FFMA R22, R7, R0, R22 ;  /* 0x0000000007167223 */ /* 0x000fce0000000016 */
.L_x_96:
[----:B------:R-:W-:Y:S05]  /*3240*/  BSYNC.RECONVERGENT B1 ;  /* 0x0000000000017941 */ /* 0x000fea0003800200 */
.L_x_94:
        /* <DEDUP_REMOVED lines=29> */
.L_x_98:
[----:B------:R-:W-:Y:S05]  /*3420*/  BSYNC.RECONVERGENT B3 ;  /* 0x0000000000037941 */ /* 0x000fea0003800200 */
.L_x_97:
        /* <DEDUP_REMOVED lines=18> */
.L_x_100:
[----:B------:R-:W-:Y:S01]  /*3550*/  FMUL.FTZ R22, R9, R10 ;  /* 0x0000000a09167220 */ /* 0x000fe20000410000 */
[----:B------:R-:W-:-:S03]  /*3560*/  FMUL.FTZ R10, R10, 0.5 ;  /* 0x3f0000000a0a7820 */ /* 0x000fc60000410000 */
[----:B------:R-:W-:-:S04]  /*3570*/  FFMA R7, -R22, R22, R9 ;  /* 0x0000001616077223 */ /* 0x000fc80000000109 */
[----:B------:R-:W-:-:S07]  /*3580*/  FFMA R22, R7, R10, R22 ;  /* 0x0000000a07167223 */ /* 0x000fce0000000016 */
.L_x_101:
[----:B------:R-:W-:Y:S05]  /*3590*/  BSYNC.RECONVERGENT B1 ;  /* 0x0000000000017941 */ /* 0x000fea0003800200 */
.L_x_99:
        /* <DEDUP_REMOVED lines=27> */
.L_x_103:
[----:B------:R-:W-:Y:S05]  /*3750*/  BSYNC.RECONVERGENT B3 ;  /* 0x0000000000037941 */ /* 0x000fea0003800200 */
.L_x_102:
[----:B------:R-:W0:Y:S01]  /*3760*/  F2F.F32.F64 R11, R10 ;  /* 0x0000000a000b7310 */ /* 0x000e220000301000 */
[----:B------:R-:W-:Y:S02]  /*3770*/  VIADD R5, R5, 0x2 ;  /* 0x0000000205057836 */ /* 0x000fe40000000000 */
[-C--:B0-----:R-:W-:Y:S01]  /*3780*/  FFMA R26, R8, R11.reuse, R26 ;  /* 0x0000000b081a7223 */ /* 0x081fe2000000001a */
[----:B------:R-:W-:-:S07]  /*3790*/  FFMA R28, R0, R11, R28 ;  /* 0x0000000b001c7223 */ /* 0x000fce000000001c */
.L_x_93:
[----:B------:R-:W-:Y:S05]  /*37a0*/  BSYNC.RECONVERGENT B2 ;  /* 0x0000000000027941 */ /* 0x000fea0003800200 */
.L_x_92:
        /* <DEDUP_REMOVED lines=19> */
[----:B------:R-:W-:Y:S02]  /*38e0*/  MOV R9, R13 ;  /* 0x0000000d00097202 */ /* 0x000fe40000000f00 */
[----:B------:R-:W-:-:S07]  /*38f0*/  MOV R7, 0x3910 ;  /* 0x0000391000077802 */ /* 0x000fce0000000f00 */
[----:B-1----:R-:W-:Y:S05]  /*3900*/  CALL.REL.NOINC `($__internal_2_$__cuda_sm20_sqrt_rn_f32_slowpath) ;  /* 0x0000000800507944 */ /* 0x002fea0003c00000 */
[----:B------:R-:W-:Y:S05]  /*3910*/  BRA `(.L_x_106) ;  /* 0x0000000000107947 */ /* 0x000fea0003800000 */
.L_x_105:
[----:B-1----:R-:W-:Y:S01]  /*3920*/  FMUL.FTZ R22, R13, R2 ;  /* 0x000000020d167220 */ /* 0x002fe20000410000 */
[----:B------:R-:W-:-:S03]  /*3930*/  FMUL.FTZ R0, R2, 0.5 ;  /* 0x3f00000002007820 */ /* 0x000fc60000410000 */
[----:B------:R-:W-:-:S04]  /*3940*/  FFMA R7, -R22, R22, R13 ;  /* 0x0000001616077223 */ /* 0x000fc8000000010d */
[----:B------:R-:W-:-:S07]  /*3950*/  FFMA R22, R7, R0, R22 ;  /* 0x0000000007167223 */ /* 0x000fce0000000016 */
.L_x_106:
[----:B------:R-:W-:Y:S05]  /*3960*/  BSYNC.RECONVERGENT B1 ;  /* 0x0000000000017941 */ /* 0x000fea0003800200 */
.L_x_104:
        /* <DEDUP_REMOVED lines=29> */
.L_x_108:
[----:B------:R-:W-:Y:S05]  /*3b40*/  BSYNC.RECONVERGENT B2 ;  /* 0x0000000000027941 */ /* 0x000fea0003800200 */
.L_x_107:
[----:B------:R-:W0:Y:S02]  /*3b50*/  F2F.F32.F64 R11, R10 ;  /* 0x0000000a000b7310 */ /* 0x000e240000301000 */
[-C--:B0-----:R-:W-:Y:S01]  /*3b60*/  FFMA R26, R4, R11.reuse, R26 ;  /* 0x0000000b041a7223 */ /* 0x081fe2000000001a */
[----:B------:R-:W-:-:S07]  /*3b70*/  FFMA R28, R3, R11, R28 ;  /* 0x0000000b031c7223 */ /* 0x000fce000000001c */
.L_x_68:
[----:B------:R-:W-:Y:S05]  /*3b80*/  BSYNC.RECONVERGENT B0 ;  /* 0x0000000000007941 */ /* 0x000fea0003800200 */
.L_x_67:
[----:B-----5:R-:W0:Y:S08]  /*3b90*/  LDC.64 R2, c[0x0][0x398] ;  /* 0x0000e600ff027b82 */ /* 0x020e300000000a00 */
[----:B------:R-:W1:Y:S01]  /*3ba0*/  LDC.64 R4, c[0x0][0x3a0] ;  /* 0x0000e800ff047b82 */ /* 0x000e620000000a00 */
[----:B0-----:R-:W-:-:S05]  /*3bb0*/  IMAD.WIDE R2, R6, 0x4, R2 ;  /* 0x0000000406027825 */ /* 0x001fca00078e0202 */
[----:B------:R-:W-:Y:S01]  /*3bc0*/  STG.E desc[UR10][R2.64], R26 ;  /* 0x0000001a02007986 */ /* 0x000fe2000c10190a */
[----:B-1----:R-:W-:-:S05]  /*3bd0*/  IMAD.WIDE R6, R6, 0x4, R4 ;  /* 0x0000000406067825 */ /* 0x002fca00078e0204 */
[----:B------:R-:W-:Y:S01]  /*3be0*/  STG.E desc[UR10][R6.64], R28 ;  /* 0x0000001c06007986 */ /* 0x000fe2000c10190a */
[----:B------:R-:W-:Y:S05]  /*3bf0*/  EXIT ;  /* 0x000000000000794d */ /* 0x000fea0003800000 */
        .weak           $__internal_1_$__cuda_sm20_div_rn_f64_full
        .type           $__internal_1_$__cuda_sm20_div_rn_f64_full,@function
        .size           $__internal_1_$__cuda_sm20_div_rn_f64_full,($__internal_2_$__cuda_sm20_sqrt_rn_f32_slowpath - $__internal_1_$__cuda_sm20_div_rn_f64_full)
$__internal_1_$__cuda_sm20_div_rn_f64_full:
[-C--:B------:R-:W-:Y:S01]  /*3c00*/  LOP3.LUT R21, R21, R20.reuse, RZ, 0x3c, !PT ;  /* 0x0000001415157212 */ /* 0x080fe200078e3cff */
[----:B------:R-:W-:Y:S01]  /*3c10*/  BSSY.RECONVERGENT B1, `(.L_x_109) ;  /* 0x000005e000017945 */ /* 0x000fe20003800200 */
[----:B------:R-:W-:Y:S02]  /*3c20*/  FSETP.GEU.AND P0, PT, |R25|, 1.469367938527859385e-39, PT ;  /* 0x001000001900780b */ /* 0x000fe40003f0e200 */
[C---:B------:R-:W-:Y:S02]  /*3c30*/  LOP3.LUT R20, R21.reuse, R20, RZ, 0x3c, !PT ;  /* 0x0000001415147212 */ /* 0x040fe400078e3cff */
[----:B------:R-:W-:Y:S02]  /*3c40*/  MOV R24, R22 ;  /* 0x0000001600187202 */ /* 0x000fe40000000f00 */
[----:B------:R-:W-:Y:S02]  /*3c50*/  LOP3.LUT R21, R21, R20, RZ, 0x3c, !PT ;  /* 0x0000001415157212 */ /* 0x000fe400078e3cff */
[----:B------:R-:W-:-:S02]  /*3c60*/  LOP3.LUT R23, R25, 0x800fffff, RZ, 0xc0, !PT ;  /* 0x800fffff19177812 */ /* 0x000fc400078ec0ff */
[----:B------:R-:W-:Y:S02]  /*3c70*/  FSETP.GEU.AND P2, PT, |R21|, 1.469367938527859385e-39, PT ;  /* 0x001000001500780b */ /* 0x000fe40003f4e200 */
[----:B------:R-:W-:Y:S01]  /*3c80*/  LOP3.LUT R23, R23, 0x3ff00000, RZ, 0xfc, !PT ;  /* 0x3ff0000017177812 */ /* 0x000fe200078efcff */
[----:B------:R-:W-:Y:S01]  /*3c90*/  @!P0 DMUL R22, R24, 8.98846567431157953865e+307 ;  /* 0x7fe0000018168828 */ /* 0x000fe20000000000 */
[----:B------:R-:W-:Y:S02]  /*3ca0*/  LOP3.LUT R9, R21, 0x7ff00000, RZ, 0xc0, !PT ;  /* 0x7ff0000015097812 */ /* 0x000fe400078ec0ff */
[----:B------:R-:W-:Y:S02]  /*3cb0*/  LOP3.LUT R30, R25, 0x7ff00000, RZ, 0xc0, !PT ;  /* 0x7ff00000191e7812 */ /* 0x000fe400078ec0ff */
[----:B------:R-:W-:Y:S01]  /*3cc0*/  MOV R34, R20 ;  /* 0x0000001400227202 */ /* 0x000fe20000000f00 */
[----:B------:R-:W0:Y:S01]  /*3cd0*/  MUFU.RCP64H R33, R23 ;  /* 0x0000001700217308 */ /* 0x000e220000001800 */
[----:B------:R-:W-:-:S03]  /*3ce0*/  ISETP.GE.U32.AND P1, PT, R9, R30, PT ;  /* 0x0000001e0900720c */ /* 0x000fc60003f26070 */
[----:B------:R-:W-:Y:S01]  /*3cf0*/  @!P2 LOP3.LUT R10, R25, 0x7ff00000, RZ, 0xc0, !PT ;  /* 0x7ff00000190aa812 */ /* 0x000fe200078ec0ff */
[----:B------:R-:W-:Y:S01]  /*3d00*/  @!P2 IMAD.MOV.U32 R36, RZ, RZ, RZ ;  /* 0x000000ffff24a224 */ /* 0x000fe200078e00ff */
[----:B------:R-:W-:Y:S02]  /*3d10*/  @!P0 LOP3.LUT R30, R23, 0x7ff00000, RZ, 0xc0, !PT ;  /* 0x7ff00000171e8812 */ /* 0x000fe400078ec0ff */
[----:B------:R-:W-:Y:S02]  /*3d20*/  @!P2 ISETP.GE.U32.AND P3, PT, R9, R10, PT ;  /* 0x0000000a0900a20c */ /* 0x000fe40003f66070 */
[----:B------:R-:W-:-:S04]  /*3d30*/  MOV R10, 0x1ca00000 ;  /* 0x1ca00000000a7802 */ /* 0x000fc80000000f00 */
[C---:B------:R-:W-:Y:S02]  /*3d40*/  @!P2 SEL R32, R10.reuse, 0x63400000, !P3 ;  /* 0x634000000a20a807 */ /* 0x040fe40005800000 */
[----:B------:R-:W-:Y:S02]  /*3d50*/  SEL R31, R10, 0x63400000, !P1 ;  /* 0x634000000a1f7807 */ /* 0x000fe40004800000 */
[--C-:B------:R-:W-:Y:S02]  /*3d60*/  @!P2 LOP3.LUT R32, R32, 0x80000000, R21.reuse, 0xf8, !PT ;  /* 0x800000002020a812 */ /* 0x100fe400078ef815 */
[----:B------:R-:W-:Y:S02]  /*3d70*/  LOP3.LUT R35, R31, 0x800fffff, R21, 0xf8, !PT ;  /* 0x800fffff1f237812 */ /* 0x000fe400078ef815 */
[----:B------:R-:W-:Y:S02]  /*3d80*/  @!P2 LOP3.LUT R37, R32, 0x100000, RZ, 0xfc, !PT ;  /* 0x001000002025a812 */ /* 0x000fe400078efcff */
[----:B------:R-:W-:-:S02]  /*3d90*/  MOV R32, 0x1 ;  /* 0x0000000100207802 */ /* 0x000fc40000000f00 */
[----:B------:R-:W-:Y:S02]  /*3da0*/  MOV R31, R9 ;  /* 0x00000009001f7202 */ /* 0x000fe40000000f00 */
[----:B------:R-:W-:Y:S02]  /*3db0*/  @!P2 DFMA R34, R34, 2, -R36 ;  /* 0x400000002222a82b */ /* 0x000fe40000000824 */
[----:B0-----:R-:W-:-:S08]  /*3dc0*/  DFMA R36, R32, -R22, 1 ;  /* 0x3ff000002024742b */ /* 0x001fd00000000816 */
[----:B------:R-:W-:Y:S01]  /*3dd0*/  DFMA R36, R36, R36, R36 ;  /* 0x000000242424722b */ /* 0x000fe20000000024 */
[----:B------:R-:W-:-:S07]  /*3de0*/  @!P2 LOP3.LUT R31, R35, 0x7ff00000, RZ, 0xc0, !PT ;  /* 0x7ff00000231fa812 */ /* 0x000fce00078ec0ff */
[----:B------:R-:W-:-:S08]  /*3df0*/  DFMA R32, R32, R36, R32 ;  /* 0x000000242020722b */ /* 0x000fd00000000020 */
[----:B------:R-:W-:-:S08]  /*3e00*/  DFMA R40, R32, -R22, 1 ;  /* 0x3ff000002028742b */ /* 0x000fd00000000816 */
[----:B------:R-:W-:-:S08]  /*3e10*/  DFMA R40, R32, R40, R32 ;  /* 0x000000282028722b */ /* 0x000fd00000000020 */
[----:B------:R-:W-:-:S08]  /*3e20*/  DMUL R32, R40, R34 ;  /* 0x0000002228207228 */ /* 0x000fd00000000000 */
[----:B------:R-:W-:-:S08]  /*3e30*/  DFMA R36, R32, -R22, R34 ;  /* 0x800000162024722b */ /* 0x000fd00000000022 */
[----:B------:R-:W-:Y:S01]  /*3e40*/  DFMA R36, R40, R36, R32 ;  /* 0x000000242824722b */ /* 0x000fe20000000020 */
[----:B------:R-:W-:-:S04]  /*3e50*/  IADD3 R32, PT, PT, R31, -0x1, RZ ;  /* 0xffffffff1f207810 */ /* 0x000fc80007ffe0ff */
[----:B------:R-:W-:Y:S01]  /*3e60*/  ISETP.GT.U32.AND P0, PT, R32, 0x7feffffe, PT ;  /* 0x7feffffe2000780c */ /* 0x000fe20003f04070 */
[----:B------:R-:W-:-:S05]  /*3e70*/  VIADD R32, R30, 0xffffffff ;  /* 0xffffffff1e207836 */ /* 0x000fca0000000000 */
[----:B------:R-:W-:-:S13]  /*3e80*/  ISETP.GT.U32.OR P0, PT, R32, 0x7feffffe, P0 ;  /* 0x7feffffe2000780c */ /* 0x000fda0000704470 */
[----:B------:R-:W-:Y:S05]  /*3e90*/  @P0 BRA `(.L_x_110) ;  /* 0x0000000000740947 */ /* 0x000fea0003800000 */
[----:B------:R-:W-:-:S04]  /*3ea0*/  LOP3.LUT R20, R25, 0x7ff00000, RZ, 0xc0, !PT ;  /* 0x7ff0000019147812 */ /* 0x000fc800078ec0ff */
[CC--:B------:R-:W-:Y:S02]  /*3eb0*/  VIADDMNMX R21, R9.reuse, -R20.reuse, 0xb9600000, !PT ;  /* 0xb960000009157446 */ /* 0x0c0fe40007800914 */
[----:B------:R-:W-:Y:S02]  /*3ec0*/  ISETP.GE.U32.AND P0, PT, R9, R20, PT ;  /* 0x000000140900720c */ /* 0x000fe40003f06070 */
[----:B------:R-:W-:Y:S02]  /*3ed0*/  VIMNMX R21, PT, PT, R21, 0x46a00000, PT ;  /* 0x46a0000015157848 */ /* 0x000fe40003fe0100 */
[----:B------:R-:W-:Y:S02]  /*3ee0*/  SEL R10, R10, 0x63400000, !P0 ;  /* 0x634000000a0a7807 */ /* 0x000fe40004000000 */
[----:B------:R-:W-:Y:S02]  /*3ef0*/  MOV R20, RZ ;  /* 0x000000ff00147202 */ /* 0x000fe40000000f00 */
[----:B------:R-:W-:-:S04]  /*3f00*/  IADD3 R10, PT, PT, -R10, R21, RZ ;  /* 0x000000150a0a7210 */ /* 0x000fc80007ffe1ff */
[----:B------:R-:W-:-:S06]  /*3f10*/  IADD3 R21, PT, PT, R10, 0x7fe00000, RZ ;  /* 0x7fe000000a157810 */ /* 0x000fcc0007ffe0ff */
[----:B------:R-:W-:-:S10]  /*3f20*/  DMUL R32, R36, R20 ;  /* 0x0000001424207228 */ /* 0x000fd40000000000 */
[----:B------:R-:W-:-:S13]  /*3f30*/  FSETP.GTU.AND P0, PT, |R33|, 1.469367938527859385e-39, PT ;  /* 0x001000002100780b */ /* 0x000fda0003f0c200 */
[----:B------:R-:W-:Y:S05]  /*3f40*/  @P0 BRA `(.L_x_111) ;  /* 0x0000000000a80947 */ /* 0x000fea0003800000 */
[----:B------:R-:W-:-:S06]  /*3f50*/  DFMA R22, R36, -R22, R34 ;  /* 0x800000162416722b */ /* 0x000fcc0000000022 */
[----:B------:R-:W-:-:S04]  /*3f60*/  IMAD.MOV.U32 R22, RZ, RZ, RZ ;  /* 0x000000ffff167224 */ /* 0x000fc800078e00ff */
[C---:B------:R-:W-:Y:S02]  /*3f70*/  FSETP.NEU.AND P0, PT, R23.reuse, RZ, PT ;  /* 0x000000ff1700720b */ /* 0x040fe40003f0d000 */
[----:B------:R-:W-:-:S04]  /*3f80*/  LOP3.LUT R24, R23, 0x80000000, R25, 0x48, !PT ;  /* 0x8000000017187812 */ /* 0x000fc800078e4819 */
[----:B------:R-:W-:-:S07]  /*3f90*/  LOP3.LUT R23, R24, R21, RZ, 0xfc, !PT ;  /* 0x0000001518177212 */ /* 0x000fce00078efcff */
[----:B------:R-:W-:Y:S05]  /*3fa0*/  @!P0 BRA `(.L_x_111) ;  /* 0x0000000000908947 */ /* 0x000fea0003800000 */
[C---:B------:R-:W-:Y:S02]  /*3fb0*/  IADD3 R21, PT, PT, -R10.reuse, RZ, RZ ;  /* 0x000000ff0a157210 */ /* 0x040fe40007ffe1ff */
[----:B------:R-:W-:Y:S02]  /*3fc0*/  MOV R20, RZ ;  /* 0x000000ff00147202 */ /* 0x000fe40000000f00 */
[----:B------:R-:W-:-:S04]  /*3fd0*/  IADD3 R10, PT, PT, -R10, -0x43300000, RZ ;  /* 0xbcd000000a0a7810 */ /* 0x000fc80007ffe1ff */
[----:B------:R-:W-:Y:S02]  /*3fe0*/  DFMA R20, R32, -R20, R36 ;  /* 0x800000142014722b */ /* 0x000fe40000000024 */
[----:B------:R-:W-:-:S08]  /*3ff0*/  DMUL.RP R36, R36, R22 ;  /* 0x0000001624247228 */ /* 0x000fd00000008000 */
[----:B------:R-:W-:Y:S02]  /*4000*/  FSETP.NEU.AND P0, PT, |R21|, R10, PT ;  /* 0x0000000a1500720b */ /* 0x000fe40003f0d200 */
[----:B------:R-:W-:Y:S02]  /*4010*/  LOP3.LUT R24, R37, R24, RZ, 0x3c, !PT ;  /* 0x0000001825187212 */ /* 0x000fe400078e3cff */
[----:B------:R-:W-:Y:S02]  /*4020*/  FSEL R9, R36, R32, !P0 ;  /* 0x0000002024097208 */ /* 0x000fe40004000000 */
[----:B------:R-:W-:Y:S02]  /*4030*/  FSEL R24, R24, R33, !P0 ;  /* 0x0000002118187208 */ /* 0x000fe40004000000 */
[----:B------:R-:W-:-:S03]  /*4040*/  MOV R32, R9 ;  /* 0x0000000900207202 */ /* 0x000fc60000000f00 */
[----:B------:R-:W-:Y:S01]  /*4050*/  IMAD.MOV.U32 R33, RZ, RZ, R24 ;  /* 0x000000ffff217224 */ /* 0x000fe200078e0018 */
[----:B------:R-:W-:Y:S06]  /*4060*/  BRA `(.L_x_111) ;  /* 0x0000000000607947 */ /* 0x000fec0003800000 */
.L_x_110:
[----:B------:R-:W-:-:S14]  /*4070*/  DSETP.NAN.AND P0, PT, R20, R20, PT ;  /* 0x000000141400722a */ /* 0x000fdc0003f08000 */
[----:B------:R-:W-:Y:S05]  /*4080*/  @P0 BRA `(.L_x_112) ;  /* 0x00000000004c0947 */ /* 0x000fea0003800000 */
[----:B------:R-:W-:-:S14]  /*4090*/  DSETP.NAN.AND P0, PT, R24, R24, PT ;  /* 0x000000181800722a */ /* 0x000fdc0003f08000 */
[----:B------:R-:W-:Y:S05]  /*40a0*/  @P0 BRA `(.L_x_113) ;  /* 0x0000000000340947 */ /* 0x000fea0003800000 */
[----:B------:R-:W-:Y:S02]  /*40b0*/  ISETP.NE.AND P0, PT, R31, R30, PT ;  /* 0x0000001e1f00720c */ /* 0x000fe40003f05270 */
[----:B------:R-:W-:Y:S02]  /*40c0*/  MOV R32, 0x0 ;  /* 0x0000000000207802 */ /* 0x000fe40000000f00 */
[----:B------:R-:W-:-:S09]  /*40d0*/  MOV R33, 0xfff80000 ;  /* 0xfff8000000217802 */ /* 0x000fd20000000f00 */
[----:B------:R-:W-:Y:S05]  /*40e0*/  @!P0 BRA `(.L_x_111) ;  /* 0x0000000000408947 */ /* 0x000fea0003800000 */
[----:B------:R-:W-:Y:S02]  /*40f0*/  ISETP.NE.AND P0, PT, R31, 0x7ff00000, PT ;  /* 0x7ff000001f00780c */ /* 0x000fe40003f05270 */
[----:B------:R-:W-:Y:S02]  /*4100*/  LOP3.LUT R20, R21, 0x80000000, R25, 0x48, !PT ;  /* 0x8000000015147812 */ /* 0x000fe400078e4819 */
[----:B------:R-:W-:-:S13]  /*4110*/  ISETP.EQ.OR P0, PT, R30, RZ, !P0 ;  /* 0x000000ff1e00720c */ /* 0x000fda0004702670 */
[----:B------:R-:W-:Y:S01]  /*4120*/  @P0 LOP3.LUT R9, R20, 0x7ff00000, RZ, 0xfc, !PT ;  /* 0x7ff0000014090812 */ /* 0x000fe200078efcff */
[----:B------:R-:W-:Y:S01]  /*4130*/  @!P0 IMAD.MOV.U32 R33, RZ, RZ, R20 ;  /* 0x000000ffff218224 */ /* 0x000fe200078e0014 */
[----:B------:R-:W-:Y:S02]  /*4140*/  @!P0 MOV R32, RZ ;  /* 0x000000ff00208202 */ /* 0x000fe40000000f00 */
[----:B------:R-:W-:Y:S02]  /*4150*/  @P0 MOV R32, RZ ;  /* 0x000000ff00200202 */ /* 0x000fe40000000f00 */
[----:B------:R-:W-:Y:S01]  /*4160*/  @P0 MOV R33, R9 ;  /* 0x0000000900210202 */ /* 0x000fe20000000f00 */
[----:B------:R-:W-:Y:S06]  /*4170*/  BRA `(.L_x_111) ;  /* 0x00000000001c7947 */ /* 0x000fec0003800000 */
.L_x_113:
[----:B------:R-:W-:-:S04]  /*4180*/  LOP3.LUT R32, R25, 0x80000, RZ, 0xfc, !PT ;  /* 0x0008000019207812 */ /* 0x000fc800078efcff */
[----:B------:R-:W-:Y:S01]  /*4190*/  MOV R33, R32 ;  /* 0x0000002000217202 */ /* 0x000fe20000000f00 */
[----:B------:R-:W-:Y:S01]  /*41a0*/  IMAD.MOV.U32 R32, RZ, RZ, R24 ;  /* 0x000000ffff207224 */ /* 0x000fe200078e0018 */
[----:B------:R-:W-:Y:S06]  /*41b0*/  BRA `(.L_x_111) ;  /* 0x00000000000c7947 */ /* 0x000fec0003800000 */
.L_x_112:
[----:B------:R-:W-:-:S04]  /*41c0*/  LOP3.LUT R32, R21, 0x80000, RZ, 0xfc, !PT ;  /* 0x0008000015207812 */ /* 0x000fc800078efcff */
[----:B------:R-:W-:Y:S02]  /*41d0*/  MOV R33, R32 ;  /* 0x0000002000217202 */ /* 0x000fe40000000f00 */
[----:B------:R-:W-:-:S07]  /*41e0*/  MOV R32, R20 ;  /* 0x0000001400207202 */ /* 0x000fce0000000f00 */
.L_x_111:
[----:B------:R-:W-:Y:S05]  /*41f0*/  BSYNC.RECONVERGENT B1 ;  /* 0x0000000000017941 */ /* 0x000fea0003800200 */
.L_x_109:
[----:B------:R-:W-:Y:S01]  /*4200*/  HFMA2 R21, -RZ, RZ, 0, 0 ;  /* 0x00000000ff157431 */ /* 0x000fe200000001ff */
[----:B------:R-:W-:Y:S01]  /*4210*/  MOV R20, R7 ;  /* 0x0000000700147202 */ /* 0x000fe20000000f00 */
[----:B------:R-:W-:Y:S01]  /*4220*/  IMAD.MOV.U32 R10, RZ, RZ, R33 ;  /* 0x000000ffff0a7224 */ /* 0x000fe200078e0021 */
[----:B------:R-:W-:Y:S02]  /*4230*/  MOV R9, R32 ;  /* 0x0000002000097202 */ /* 0x000fe40000000f00 */
[----:B------:R-:W-:Y:S05]  /*4240*/  RET.REL.NODEC R20 `(_Z20calculate_force_cudaPfS_S_S_S_i) ;  /* 0xffffffbc146c7950 */ /* 0x000fea0003c3ffff */
        .weak           $__internal_2_$__cuda_sm20_sqrt_rn_f32_slowpath
        .type           $__internal_2_$__cuda_sm20_sqrt_rn_f32_slowpath,@function
        .size           $__internal_2_$__cuda_sm20_sqrt_rn_f32_slowpath,(.L_x_118 - $__internal_2_$__cuda_sm20_sqrt_rn_f32_slowpath)
$__internal_2_$__cuda_sm20_sqrt_rn_f32_slowpath:
[----:B------:R-:W-:-:S13]  /*4250*/  LOP3.LUT P0, RZ, R9, 0x7fffffff, RZ, 0xc0, !PT ;  /* 0x7fffffff09ff7812 */ /* 0x000fda000780c0ff */
[----:B------:R-:W-:Y:S01]  /*4260*/  @!P0 MOV R22, R9 ;  /* 0x0000000900168202 */ /* 0x000fe20000000f00 */
[----:B------:R-:W-:Y:S06]  /*4270*/  @!P0 BRA `(.L_x_114) ;  /* 0x0000000000408947 */ /* 0x000fec0003800000 */
[----:B------:R-:W-:-:S13]  /*4280*/  FSETP.GEU.FTZ.AND P0, PT, R9, RZ, PT ;  /* 0x000000ff0900720b */ /* 0x000fda0003f1e000 */
[----:B------:R-:W-:Y:S01]  /*4290*/  @!P0 IMAD.MOV.U32 R22, RZ, RZ, 0x7fffffff ;  /* 0x7fffffffff168424 */ /* 0x000fe200078e00ff */
[----:B------:R-:W-:Y:S06]  /*42a0*/  @!P0 BRA `(.L_x_114) ;  /* 0x0000000000348947 */ /* 0x000fec0003800000 */
[----:B------:R-:W-:-:S13]  /*42b0*/  FSETP.GTU.FTZ.AND P0, PT, |R9|, +INF , PT ;  /* 0x7f8000000900780b */ /* 0x000fda0003f1c200 */
[----:B------:R-:W-:Y:S01]  /*42c0*/  @P0 FADD.FTZ R22, R9, 1 ;  /* 0x3f80000009160421 */ /* 0x000fe20000010000 */
[----:B------:R-:W-:Y:S06]  /*42d0*/  @P0 BRA `(.L_x_114) ;  /* 0x0000000000280947 */ /* 0x000fec0003800000 */
[----:B------:R-:W-:-:S13]  /*42e0*/  FSETP.NEU.FTZ.AND P0, PT, |R9|, +INF , PT ;  /* 0x7f8000000900780b */ /* 0x000fda0003f1d200 */
[----:B------:R-:W-:-:S04]  /*42f0*/  @P0 FFMA R22, R9, 1.84467440737095516160e+19, RZ ;  /* 0x5f80000009160823 */ /* 0x000fc800000000ff */
[----:B------:R-:W0:Y:S02]  /*4300*/  @P0 MUFU.RSQ R10, R22 ;  /* 0x00000016000a0308 */ /* 0x000e240000001400 */
[----:B0-----:R-:W-:Y:S01]  /*4310*/  @P0 FMUL.FTZ R21, R22, R10 ;  /* 0x0000000a16150220 */ /* 0x001fe20000410000 */
[----:B------:R-:W-:-:S03]  /*4320*/  @P0 FMUL.FTZ R10, R10, 0.5 ;  /* 0x3f0000000a0a0820 */ /* 0x000fc60000410000 */
[----:B------:R-:W-:-:S04]  /*4330*/  @P0 FADD.FTZ R20, -R21, -RZ ;  /* 0x800000ff15140221 */ /* 0x000fc80000010100 */
[----:B------:R-:W-:Y:S01]  /*4340*/  @P0 FFMA R20, R21, R20, R22 ;  /* 0x0000001415140223 */ /* 0x000fe20000000016 */
[----:B------:R-:W-:-:S03]  /*4350*/  @!P0 MOV R22, R9 ;  /* 0x0000000900168202 */ /* 0x000fc60000000f00 */
[----:B------:R-:W-:-:S04]  /*4360*/  @P0 FFMA R10, R20, R10, R21 ;  /* 0x0000000a140a0223 */ /* 0x000fc80000000015 */
[----:B------:R-:W-:-:S07]  /*4370*/  @P0 FMUL.FTZ R22, R10, 2.3283064365386962891e-10 ;  /* 0x2f8000000a160820 */ /* 0x000fce0000410000 */
.L_x_114:
[----:B------:R-:W-:Y:S01]  /*4380*/  HFMA2 R21, -RZ, RZ, 0, 0 ;  /* 0x00000000ff157431 */ /* 0x000fe200000001ff */
[----:B------:R-:W-:-:S04]  /*4390*/  MOV R20, R7 ;  /* 0x0000000700147202 */ /* 0x000fc80000000f00 */
[----:B------:R-:W-:Y:S05]  /*43a0*/  RET.REL.NODEC R20 `(_Z20calculate_force_cudaPfS_S_S_S_i) ;  /* 0xffffffbc14147950 */ /* 0x000fea0003c3ffff */
.L_x_115:
        /* <DEDUP_REMOVED lines=13> */
.L_x_118:


//--------------------- .nv.shared.reserved.0     --------------------------
	.section	.nv.shared.reserved.0,"aw",@nobits
	.weak		__nv_reservedSMEM_offset_0_alias
	.size		__nv_reservedSMEM_offset_0_alias, 0, 64
	.other		__nv_reservedSMEM_offset_0_alias,@"STO_CUDA_RESERVED_SHARED STV_DEFAULT"
__nv_reservedSMEM_offset_0_alias:
	.zero		0
	.zero		64


//--------------------- .nv.constant0._Z18update_points_cudaPfS_S_S_S_S_S_if --------------------------
	.section	.nv.constant0._Z18update_points_cudaPfS_S_S_S_S_S_if,"a",@progbits
	.sectionflags	@""
	.align	4
.nv.constant0._Z18update_points_cudaPfS_S_S_S_S_S_if:
	.zero		960


//--------------------- .nv.constant0._Z20calculate_force_cudaPfS_S_S_S_i --------------------------
	.section	.nv.constant0._Z20calculate_force_cudaPfS_S_S_S_i,"a",@progbits
	.sectionflags	@""
	.align	4
.nv.constant0._Z20calculate_force_cudaPfS_S_S_S_i:
	.zero		940


//--------------------- SYMBOLS --------------------------

	.type		.nv.reservedSmem.offset0,@object
	.size		.nv.reservedSmem.offset0,0x4
